// auto-generated by cutlass_sweep.fmha — config: {"arch": "sm_90", "direction": "fwd", "dtype": "fp16", "head_dim": 96, "mask": "causal", "schedule": "tma", "tile_kv": 128, "tile_q": 64}
#include "cutlass/cutlass.h"
#include "cute/tensor.hpp"
#include "cutlass/device_kernel.h"
#include "cutlass/kernel_hardware_info.h"
#include "88_hopper_fmha/collective/fmha_fusion.hpp"
#include "88_hopper_fmha/kernel/fmha_kernel_builder.hpp"

using namespace cute;
using Element = cutlass::half_t;
using TileShape = Shape<_64, _128, _96>;
using StrideQ = cute::tuple<int, _1, cute::tuple<int, int>>;
using StrideK = cute::tuple<int, _1, cute::tuple<int, int>>;
using StrideV = cute::tuple<int, cute::_1, cute::tuple<int, int>>;

using Kernel = typename cutlass::fmha::kernel::FmhaBuilder<
    Element, float, float,
    TileShape, StrideQ, StrideK, StrideV,
    cutlass::fmha::collective::CausalFusion,
    cutlass::gemm::KernelTma
  >::Kernel;

auto* _anchor = &cutlass::device_kernel<Kernel>;


// ===== COMPILED SASS (sm_90a) =====

	.target	sm_90a

	.elftype	@"ET_EXEC"


//--------------------- .note.nv.tkinfo           --------------------------
	.section	.note.nv.tkinfo,"",@"SHT_NOTE"
	.sectionflags	@"SHF_NOTE_NV_TKINFO"
	.tkinfo
        /*0018*/ 	.word	0x00000002
        /*0030*/ 	.string	""
        /*0030*/ 	.string	"ptxas"
        /*0030*/ 	.string	"Cuda compilation tools, release 13.0, V13.0.88"
        /*0030*/ 	.string	"Build cuda_13.0.r13.0/compiler.36424714_0"
        /*0030*/ 	.string	"-arch sm_90a -m 64 "



//--------------------- .note.nv.cuinfo           --------------------------
	.section	.note.nv.cuinfo,"",@"SHT_NOTE"
	.sectionflags	@"SHF_NOTE_NV_CUINFO"
        /*0018*/ 	.short	0x0002
        /*001a*/ 	.short	0x005a
        /*001c*/ 	.short	0x0082
	.zero		2


//--------------------- .nv.info                  --------------------------
	.section	.nv.info,"",@"SHT_CUDA_INFO"
	.align	4


	//----- nvinfo : EIATTR_REGCOUNT
	.align		4
        /*0000*/ 	.byte	0x04, 0x2f
        /*0002*/ 	.short	(.L_16 - .L_15)
	.align		4
.L_15:
        /*0004*/ 	.word	index@(_ZN7cutlass13device_kernelINS_4fmha6kernel13FmhaKernelTmaINS1_10collective15FmhaMainloopTmaINS_6half_tEfN4cute5tupleIJNS7_1CILi64EEENS9_ILi128EEENS9_ILi96EEEEEENS4_12CausalFusionEJEEENS4_15FmhaFwdEpilogueIS6_fNS8_IJSA_SC_SB_EEEEEJEEEEEvNT_6ParamsE)
        /*0008*/ 	.word	0x000000a4


	//----- nvinfo : EIATTR_FRAME_SIZE
	.align		4
.L_16:
        /*000c*/ 	.byte	0x04, 0x11
        /*000e*/ 	.short	(.L_18 - .L_17)
	.align		4
.L_17:
        /*0010*/ 	.word	index@($__internal_0_$__cuda_sm20_rcp_rn_f32_slowpath)
        /*0014*/ 	.word	0x00000000


	//----- nvinfo : EIATTR_FRAME_SIZE
	.align		4
.L_18:
        /*0018*/ 	.byte	0x04, 0x11
        /*001a*/ 	.short	(.L_20 - .L_19)
	.align		4
.L_19:
        /*001c*/ 	.word	index@(_ZN7cutlass13device_kernelINS_4fmha6kernel13FmhaKernelTmaINS1_10collective15FmhaMainloopTmaINS_6half_tEfN4cute5tupleIJNS7_1CILi64EEENS9_ILi128EEENS9_ILi96EEEEEENS4_12CausalFusionEJEEENS4_15FmhaFwdEpilogueIS6_fNS8_IJSA_SC_SB_EEEEEJEEEEEvNT_6ParamsE)
        /*0020*/ 	.word	0x00000000


	//----- nvinfo : EIATTR_MIN_STACK_SIZE
	.align		4
.L_20:
        /*0024*/ 	.byte	0x04, 0x12
        /*0026*/ 	.short	(.L_22 - .L_21)
	.align		4
.L_21:
        /*0028*/ 	.word	index@(_ZN7cutlass13device_kernelINS_4fmha6kernel13FmhaKernelTmaINS1_10collective15FmhaMainloopTmaINS_6half_tEfN4cute5tupleIJNS7_1CILi64EEENS9_ILi128EEENS9_ILi96EEEEEENS4_12CausalFusionEJEEENS4_15FmhaFwdEpilogueIS6_fNS8_IJSA_SC_SB_EEEEEJEEEEEvNT_6ParamsE)
        /*002c*/ 	.word	0x00000000
.L_22:


//--------------------- .nv.compat                --------------------------
	.section	.nv.compat,"",@"SHT_CUDA_COMPAT_INFO"
	.align	4
        /*0000*/ 	.byte	0x02, 0x09, 0x01, 0x00, 0x02, 0x02, 0x04, 0x00, 0x02, 0x05, 0x05, 0x00, 0x03, 0x07, 0x01, 0x01
        /*0010*/ 	.byte	0x02, 0x03, 0x01, 0x00, 0x02, 0x06, 0x01, 0x00, 0x04, 0x0b, 0x08, 0x00, 0x00, 0x00, 0x00, 0x00
        /*0020*/ 	.byte	0x00, 0x00, 0x00, 0x00


//--------------------- .nv.info._ZN7cutlass13device_kernelINS_4fmha6kernel13FmhaKernelTmaINS1_10collective15FmhaMainloopTmaINS_6half_tEfN4cute5tupleIJNS7_1CILi64EEENS9_ILi128EEENS9_ILi96EEEEEENS4_12CausalFusionEJEEENS4_15FmhaFwdEpilogueIS6_fNS8_IJSA_SC_SB_EEEEEJEEEEEvNT_6ParamsE --------------------------
	.section	.nv.info._ZN7cutlass13device_kernelINS_4fmha6kernel13FmhaKernelTmaINS1_10collective15FmhaMainloopTmaINS_6half_tEfN4cute5tupleIJNS7_1CILi64EEENS9_ILi128EEENS9_ILi96EEEEEENS4_12CausalFusionEJEEENS4_15FmhaFwdEpilogueIS6_fNS8_IJSA_SC_SB_EEEEEJEEEEEvNT_6ParamsE,"",@"SHT_CUDA_INFO"
	.sectionflags	@""
	.align	4


	//----- nvinfo : EIATTR_CUDA_API_VERSION
	.align		4
        /*0000*/ 	.byte	0x04, 0x37
        /*0002*/ 	.short	(.L_24 - .L_23)
.L_23:
        /*0004*/ 	.word	0x00000082


	//----- nvinfo : EIATTR_KPARAM_INFO
	.align		4
.L_24:
        /*0008*/ 	.byte	0x04, 0x17
        /*000a*/ 	.short	(.L_26 - .L_25)
.L_25:
        /*000c*/ 	.word	0x00000000
        /*0010*/ 	.short	0x0000
        /*0012*/ 	.short	0x0070
        /*0014*/ 	.byte	0x00, 0xf0, 0x01, 0x20


	//----- nvinfo : EIATTR_SPARSE_MMA_MASK
	.align		4
.L_26:
        /*0018*/ 	.byte	0x03, 0x50
        /*001a*/ 	.short	0x0000


	//----- nvinfo : EIATTR_MAXREG_COUNT
	.align		4
        /*001c*/ 	.byte	0x03, 0x1b
        /*001e*/ 	.short	0x00ff


	//----- nvinfo : EIATTR_NUM_BARRIERS
	.align		4
        /*0020*/ 	.byte	0x02, 0x4c
        /*0022*/ 	.byte	0x02
	.zero		1


	//----- nvinfo : EIATTR_EXTERNS
	.align		4
        /*0024*/ 	.byte	0x04, 0x0f
        /*0026*/ 	.short	(.L_28 - .L_27)


	//   ....[0]....
	.align		4
.L_27:
        /*0028*/ 	.word	index@(__assertfail)


	//----- nvinfo : EIATTR_MERCURY_ISA_VERSION
	.align		4
.L_28:
        /*002c*/ 	.byte	0x03, 0x5f
        /*002e*/ 	.short	0x0101


	//----- nvinfo : EIATTR_COOP_GROUP_MASK_REGIDS
	.align		4
        /*0030*/ 	.byte	0x04, 0x29
        /*0032*/ 	.short	(.L_30 - .L_29)


	//   ....[0]....
.L_29:
        /*0034*/ 	.word	0xffffffff


	//   ....[1]....
        /*0038*/ 	.word	0xffffffff


	//   ....[2]....
        /*003c*/ 	.word	0xffffffff


	//   ....[3]....
        /*0040*/ 	.word	0xffffffff


	//   ....[4]....
        /*0044*/ 	.word	0xffffffff


	//   ....[5]....
        /*0048*/ 	.word	0xffffffff


	//   ....[6]....
        /*004c*/ 	.word	0xffffffff


	//   ....[7]....
        /*0050*/ 	.word	0xffffffff


	//   ....[8]....
        /*0054*/ 	.word	0xffffffff


	//   ....[9]....
        /*0058*/ 	.word	0xffffffff


	//   ....[10]....
        /*005c*/ 	.word	0xffffffff


	//   ....[11]....
        /*0060*/ 	.word	0xffffffff


	//   ....[12]....
        /*0064*/ 	.word	0xffffffff


	//   ....[13]....
        /*0068*/ 	.word	0xffffffff


	//   ....[14]....
        /*006c*/ 	.word	0xffffffff


	//   ....[15]....
        /*0070*/ 	.word	0xffffffff


	//   ....[16]....
        /*0074*/ 	.word	0xffffffff


	//   ....[17]....
        /*0078*/ 	.word	0xffffffff


	//   ....[18]....
        /*007c*/ 	.word	0xffffffff


	//   ....[19]....
        /*0080*/ 	.word	0xffffffff


	//   ....[20]....
        /*0084*/ 	.word	0xffffffff


	//----- nvinfo : EIATTR_COOP_GROUP_INSTR_OFFSETS
	.align		4
.L_30:
        /*0088*/ 	.byte	0x04, 0x28
        /*008a*/ 	.short	(.L_32 - .L_31)


	//   ....[0]....
.L_31:
        /*008c*/ 	.word	0x00000050


	//   ....[1]....
        /*0090*/ 	.word	0x00000140


	//   ....[2]....
        /*0094*/ 	.word	0x00000270


	//   ....[3]....
        /*0098*/ 	.word	0x00000410


	//   ....[4]....
        /*009c*/ 	.word	0x000005a0


	//   ....[5]....
        /*00a0*/ 	.word	0x000026c0


	//   ....[6]....
        /*00a4*/ 	.word	0x000027c0


	//   ....[7]....
        /*00a8*/ 	.word	0x00002860


	//   ....[8]....
        /*00ac*/ 	.word	0x00002970


	//   ....[9]....
        /*00b0*/ 	.word	0x000054e0


	//   ....[10]....
        /*00b4*/ 	.word	0x000054f0


	//   ....[11]....
        /*00b8*/ 	.word	0x00005520


	//   ....[12]....
        /*00bc*/ 	.word	0x00005530


	//   ....[13]....
        /*00c0*/ 	.word	0x000090b0


	//   ....[14]....
        /*00c4*/ 	.word	0x000090c0


	//   ....[15]....
        /*00c8*/ 	.word	0x000090f0


	//   ....[16]....
        /*00cc*/ 	.word	0x00009100


	//   ....[17]....
        /*00d0*/ 	.word	0x0000b8c0


	//   ....[18]....
        /*00d4*/ 	.word	0x0000b900


	//   ....[19]....
        /*00d8*/ 	.word	0x0000b940


	//   ....[20]....
        /*00dc*/ 	.word	0x0000b960


	//----- nvinfo : EIATTR_SYSCALL_OFFSETS
	.align		4
.L_32:
        /*00e0*/ 	.byte	0x04, 0x46
        /*00e2*/ 	.short	(.L_34 - .L_33)


	//   ....[0]....
.L_33:
        /*00e4*/ 	.word	0x0000c3a0


	//   ....[1]....
        /*00e8*/ 	.word	0x0000c4c0


	//----- nvinfo : EIATTR_MBARRIER_INSTR_OFFSETS
	.align		4
.L_34:
        /*00ec*/ 	.byte	0x04, 0x39
        /*00ee*/ 	.short	(.L_36 - .L_35)


	//   ....[0]....
.L_35:
        /*00f0*/ 	.word	0x00000240
        /*00f4*/ 	.word	0x000000ff
        /*00f8*/ 	.word	0x0001b040
        /*00fc*/ 	.short	0x0100
        /*00fe*/ 	.byte	0x08
	.zero		1


	//   ....[1]....
        /*0100*/ 	.word	0x00000250
        /*0104*/ 	.word	0x000000ff
        /*0108*/ 	.word	0x0001b048
        /*010c*/ 	.short	0x0100
        /*010e*/ 	.byte	0x08
	.zero		1


	//   ....[2]....
        /*0110*/ 	.word	0x00000380
        /*0114*/ 	.word	0x000000ff
        /*0118*/ 	.word	0x0001b000
        /*011c*/ 	.short	0x0100
        /*011e*/ 	.byte	0x08
	.zero		1


	//   ....[3]....
        /*0120*/ 	.word	0x00000390
        /*0124*/ 	.word	0x000000ff
        /*0128*/ 	.word	0x0001b020
        /*012c*/ 	.short	0x0100
        /*012e*/ 	.byte	0x08
	.zero		1


	//   ....[4]....
        /*0130*/ 	.word	0x000003a0
        /*0134*/ 	.word	0x000000ff
        /*0138*/ 	.word	0x0001b008
        /*013c*/ 	.short	0x0100
        /*013e*/ 	.byte	0x08
	.zero		1


	//   ....[5]....
        /*0140*/ 	.word	0x000003b0
        /*0144*/ 	.word	0x000000ff
        /*0148*/ 	.word	0x0001b028
        /*014c*/ 	.short	0x0100
        /*014e*/ 	.byte	0x08
	.zero		1


	//   ....[6]....
        /*0150*/ 	.word	0x000003c0
        /*0154*/ 	.word	0x000000ff
        /*0158*/ 	.word	0x0001b010
        /*015c*/ 	.short	0x0100
        /*015e*/ 	.byte	0x08
	.zero		1


	//   ....[7]....
        /*0160*/ 	.word	0x000003d0
        /*0164*/ 	.word	0x000000ff
        /*0168*/ 	.word	0x0001b030
        /*016c*/ 	.short	0x0100
        /*016e*/ 	.byte	0x08
	.zero		1


	//   ....[8]....
        /*0170*/ 	.word	0x000003e0
        /*0174*/ 	.word	0x000000ff
        /*0178*/ 	.word	0x0001b018
        /*017c*/ 	.short	0x0100
        /*017e*/ 	.byte	0x08
	.zero		1


	//   ....[9]....
        /*0180*/ 	.word	0x000003f0
        /*0184*/ 	.word	0x000000ff
        /*0188*/ 	.word	0x0001b038
        /*018c*/ 	.short	0x0100
        /*018e*/ 	.byte	0x08
	.zero		1


	//   ....[10]....
        /*0190*/ 	.word	0x00000520
        /*0194*/ 	.word	0x000000ff
        /*0198*/ 	.word	0x0001b050
        /*019c*/ 	.short	0x0100
        /*019e*/ 	.byte	0x08
	.zero		1


	//   ....[11]....
        /*01a0*/ 	.word	0x00000530
        /*01a4*/ 	.word	0x000000ff
        /*01a8*/ 	.word	0x0001b068
        /*01ac*/ 	.short	0x0100
        /*01ae*/ 	.byte	0x08
	.zero		1


	//   ....[12]....
        /*01b0*/ 	.word	0x00000540
        /*01b4*/ 	.word	0x000000ff
        /*01b8*/ 	.word	0x0001b058
        /*01bc*/ 	.short	0x0100
        /*01be*/ 	.byte	0x08
	.zero		1


	//   ....[13]....
        /*01c0*/ 	.word	0x00000550
        /*01c4*/ 	.word	0x000000ff
        /*01c8*/ 	.word	0x0001b070
        /*01cc*/ 	.short	0x0100
        /*01ce*/ 	.byte	0x08
	.zero		1


	//   ....[14]....
        /*01d0*/ 	.word	0x00000560
        /*01d4*/ 	.word	0x000000ff
        /*01d8*/ 	.word	0x0001b060
        /*01dc*/ 	.short	0x0100
        /*01de*/ 	.byte	0x08
	.zero		1


	//   ....[15]....
        /*01e0*/ 	.word	0x00000570
        /*01e4*/ 	.word	0x000000ff
        /*01e8*/ 	.word	0x0001b078
        /*01ec*/ 	.short	0x0100
        /*01ee*/ 	.byte	0x08
	.zero		1


	//   ....[16]....
        /*01f0*/ 	.word	0x00000780
        /*01f4*/ 	.word	0x00000004
        /*01f8*/ 	.word	0x0001b048
        /*01fc*/ 	.short	0x010a
        /*01fe*/ 	.byte	0x3f
	.zero		1


	//   ....[17]....
        /*0200*/ 	.word	0x00000ad0
        /*0204*/ 	.word	0x00000004
        /*0208*/ 	.word	0x0001b020
        /*020c*/ 	.short	0x010a
        /*020e*/ 	.byte	0x3f
	.zero		1


	//   ....[18]....
        /*0210*/ 	.word	0x00000d90
        /*0214*/ 	.word	0x00000003
        /*0218*/ 	.word	0x0001b020
        /*021c*/ 	.short	0x010a
        /*021e*/ 	.byte	0x3f
	.zero		1


	//   ....[19]....
        /*0220*/ 	.word	0x000010a0
        /*0224*/ 	.word	0x00000003
        /*0228*/ 	.word	0x0001b020
        /*022c*/ 	.short	0x010a
        /*022e*/ 	.byte	0x3f
	.zero		1


	//   ....[20]....
        /*0230*/ 	.word	0x000013c0
        /*0234*/ 	.word	0x00000008
        /*0238*/ 	.word	0x0001b020
        /*023c*/ 	.short	0x010a
        /*023e*/ 	.byte	0x3f
	.zero		1


	//   ....[21]....
        /*0240*/ 	.word	0x00001720
        /*0244*/ 	.word	0x00000002
        /*0248*/ 	.word	0x0001b040
        /*024c*/ 	.short	0x010a
        /*024e*/ 	.byte	0x3f
	.zero		1


	//   ....[22]....
        /*0250*/ 	.word	0x00001800
        /*0254*/ 	.word	0x00000002
        /*0258*/ 	.word	0x0001b000
        /*025c*/ 	.short	0x010a
        /*025e*/ 	.byte	0x3f
	.zero		1


	//   ....[23]....
        /*0260*/ 	.word	0x00004710
        /*0264*/ 	.word	0x00000002
        /*0268*/ 	.word	0x0001b008
        /*026c*/ 	.short	0x010a
        /*026e*/ 	.byte	0x3f
	.zero		1


	//   ....[24]....
        /*0270*/ 	.word	0x00004a30
        /*0274*/ 	.word	0x00000015
        /*0278*/ 	.word	0x00000000
        /*027c*/ 	.short	0x0101
        /*027e*/ 	.byte	0x3f
	.zero		1


	//   ....[25]....
        /*0280*/ 	.word	0x00004af0
        /*0284*/ 	.word	0x00000014
        /*0288*/ 	.word	0x0001b000
        /*028c*/ 	.short	0x010a
        /*028e*/ 	.byte	0x3f
	.zero		1


	//   ....[26]....
        /*0290*/ 	.word	0x00004da0
        /*0294*/ 	.word	0x00000013
        /*0298*/ 	.word	0x0001b020
        /*029c*/ 	.short	0x010a
        /*029e*/ 	.byte	0x3f
	.zero		1


	//   ....[27]....
        /*02a0*/ 	.word	0x000055f0
        /*02a4*/ 	.word	0x00000089
        /*02a8*/ 	.word	0x00000000
        /*02ac*/ 	.short	0x0101
        /*02ae*/ 	.byte	0x3f
	.zero		1


	//   ....[28]....
        /*02b0*/ 	.word	0x000059c0
        /*02b4*/ 	.word	0x0000008e
        /*02b8*/ 	.word	0x0001b000
        /*02bc*/ 	.short	0x010a
        /*02be*/ 	.byte	0x3f
	.zero		1


	//   ....[29]....
        /*02c0*/ 	.word	0x000077c0
        /*02c4*/ 	.word	0x0000000f
        /*02c8*/ 	.word	0x00000000
        /*02cc*/ 	.short	0x0101
        /*02ce*/ 	.byte	0x3f
	.zero		1


	//   ....[30]....
        /*02d0*/ 	.word	0x00007860
        /*02d4*/ 	.word	0x00000015
        /*02d8*/ 	.word	0x0001b020
        /*02dc*/ 	.short	0x010a
        /*02de*/ 	.byte	0x3f
	.zero		1


	//   ....[31]....
        /*02e0*/ 	.word	0x00007c10
        /*02e4*/ 	.word	0x00000014
        /*02e8*/ 	.word	0x0001b000
        /*02ec*/ 	.short	0x010a
        /*02ee*/ 	.byte	0x3f
	.zero		1


	//   ....[32]....
        /*02f0*/ 	.word	0x00007f90
        /*02f4*/ 	.word	0x00000013
        /*02f8*/ 	.word	0x0001b020
        /*02fc*/ 	.short	0x010a
        /*02fe*/ 	.byte	0x3f
	.zero		1


	//   ....[33]....
        /*0300*/ 	.word	0x00009220
        /*0304*/ 	.word	0x0000008a
        /*0308*/ 	.word	0x00000000
        /*030c*/ 	.short	0x0101
        /*030e*/ 	.byte	0x3f
	.zero		1


	//   ....[34]....
        /*0310*/ 	.word	0x000095f0
        /*0314*/ 	.word	0x0000001a
        /*0318*/ 	.word	0x0001b000
        /*031c*/ 	.short	0x010a
        /*031e*/ 	.byte	0x3f
	.zero		1


	//   ....[35]....
        /*0320*/ 	.word	0x0000b440
        /*0324*/ 	.word	0x00000011
        /*0328*/ 	.word	0x00000000
        /*032c*/ 	.short	0x0101
        /*032e*/ 	.byte	0x3f
	.zero		1


	//   ....[36]....
        /*0330*/ 	.word	0x0000b4c0
        /*0334*/ 	.word	0x00000011
        /*0338*/ 	.word	0x0001b020
        /*033c*/ 	.short	0x010a
        /*033e*/ 	.byte	0x3f
	.zero		1


	//----- nvinfo : EIATTR_NUM_MBARRIERS
	.align		4
.L_36:
        /*0340*/ 	.byte	0x03, 0x38
        /*0342*/ 	.short	0x0010


	//----- nvinfo : EIATTR_EXIT_INSTR_OFFSETS
	.align		4
        /*0344*/ 	.byte	0x04, 0x1c
        /*0346*/ 	.short	(.L_38 - .L_37)


	//   ....[0]....
.L_37:
        /*0348*/ 	.word	0x0000cf90


	//----- nvinfo : EIATTR_MAX_THREADS
	.align		4
.L_38:
        /*034c*/ 	.byte	0x04, 0x05
        /*034e*/ 	.short	(.L_40 - .L_39)
.L_39:
        /*0350*/ 	.word	0x00000080
        /*0354*/ 	.word	0x00000001
        /*0358*/ 	.word	0x00000001


	//----- nvinfo : EIATTR_CRS_STACK_SIZE
	.align		4
.L_40:
        /*035c*/ 	.byte	0x04, 0x1e
        /*035e*/ 	.short	(.L_42 - .L_41)
.L_41:
        /*0360*/ 	.word	0x00000000


	//----- nvinfo : EIATTR_CBANK_PARAM_SIZE
	.align		4
.L_42:
        /*0364*/ 	.byte	0x03, 0x19
        /*0366*/ 	.short	0x0870


	//----- nvinfo : EIATTR_PARAM_CBANK
	.align		4
        /*0368*/ 	.byte	0x04, 0x0a
        /*036a*/ 	.short	(.L_44 - .L_43)
	.align		4
.L_43:
        /*036c*/ 	.word	index@(.nv.constant0._ZN7cutlass13device_kernelINS_4fmha6kernel13FmhaKernelTmaINS1_10collective15FmhaMainloopTmaINS_6half_tEfN4cute5tupleIJNS7_1CILi64EEENS9_ILi128EEENS9_ILi96EEEEEENS4_12CausalFusionEJEEENS4_15FmhaFwdEpilogueIS6_fNS8_IJSA_SC_SB_EEEEEJEEEEEvNT_6ParamsE)
        /*0370*/ 	.short	0x0210
        /*0372*/ 	.short	0x0870


	//----- nvinfo : EIATTR_SW_WAR
	.align		4
.L_44:
        /*0374*/ 	.byte	0x04, 0x36
        /*0376*/ 	.short	(.L_46 - .L_45)
.L_45:
        /*0378*/ 	.word	0x00000008
.L_46:


//--------------------- .nv.callgraph             --------------------------
	.section	.nv.callgraph,"",@"SHT_CUDA_CALLGRAPH"
	.align	4
	.sectionentsize	8
	.align		4
        /*0000*/ 	.word	0x00000000
	.align		4
        /*0004*/ 	.word	0xffffffff
	.align		4
        /*0008*/ 	.word	index@(_ZN7cutlass13device_kernelINS_4fmha6kernel13FmhaKernelTmaINS1_10collective15FmhaMainloopTmaINS_6half_tEfN4cute5tupleIJNS7_1CILi64EEENS9_ILi128EEENS9_ILi96EEEEEENS4_12CausalFusionEJEEENS4_15FmhaFwdEpilogueIS6_fNS8_IJSA_SC_SB_EEEEEJEEEEEvNT_6ParamsE)
	.align		4
        /*000c*/ 	.word	index@(__assertfail)
	.align		4
        /*0010*/ 	.word	0x00000000
	.align		4
        /*0014*/ 	.word	0xfffffffe
	.align		4
        /*0018*/ 	.word	0x00000000
	.align		4
        /*001c*/ 	.word	0xfffffffd
	.align		4
        /*0020*/ 	.word	0x00000000
	.align		4
        /*0024*/ 	.word	0xfffffffc


//--------------------- .nv.constant4             --------------------------
	.section	.nv.constant4,"a",@progbits
	.align	8
	.align		8
.nv.constant4:
        /*0000*/ 	.dword	__assertfail
	.align		8
        /*0008*/ 	.dword	__unnamed_1
	.align		8
        /*0010*/ 	.dword	__unnamed_2
	.align		8
        /*0018*/ 	.dword	_ZN39_INTERNAL_0e2fc45f_4_k_cu_a7a722d9_29544cuda3std3__45__cpo5beginE
	.align		8
        /*0020*/ 	.dword	_ZN39_INTERNAL_0e2fc45f_4_k_cu_a7a722d9_29544cuda3std3__45__cpo3endE
	.align		8
        /*0028*/ 	.dword	_ZN39_INTERNAL_0e2fc45f_4_k_cu_a7a722d9_29544cuda3std3__45__cpo6cbeginE
	.align		8
        /*0030*/ 	.dword	_ZN39_INTERNAL_0e2fc45f_4_k_cu_a7a722d9_29544cuda3std3__45__cpo4cendE
	.align		8
        /*0038*/ 	.dword	_ZN39_INTERNAL_0e2fc45f_4_k_cu_a7a722d9_29544cuda3std3__441_GLOBAL__N__0e2fc45f_4_k_cu_a7a722d9_29546ignoreE
	.align		8
        /*0040*/ 	.dword	_ZN39_INTERNAL_0e2fc45f_4_k_cu_a7a722d9_29544cuda3std3__419piecewise_constructE
	.align		8
        /*0048*/ 	.dword	_ZN39_INTERNAL_0e2fc45f_4_k_cu_a7a722d9_29544cuda3std3__48in_placeE
	.align		8
        /*0050*/ 	.dword	_ZN39_INTERNAL_0e2fc45f_4_k_cu_a7a722d9_29544cuda3std6ranges3__45__cpo4swapE
	.align		8
        /*0058*/ 	.dword	_ZN39_INTERNAL_0e2fc45f_4_k_cu_a7a722d9_29544cuda3std6ranges3__45__cpo9iter_moveE
	.align		8
        /*0060*/ 	.dword	_ZN39_INTERNAL_0e2fc45f_4_k_cu_a7a722d9_29544cute7productE
	.align		8
        /*0068*/ 	.dword	_ZN39_INTERNAL_0e2fc45f_4_k_cu_a7a722d9_29544cute1_E
	.align		8
        /*0070*/ 	.dword	$str$23
	.align		8
        /*0078*/ 	.dword	$str$24


//--------------------- .text._ZN7cutlass13device_kernelINS_4fmha6kernel13FmhaKernelTmaINS1_10collective15FmhaMainloopTmaINS_6half_tEfN4cute5tupleIJNS7_1CILi64EEENS9_ILi128EEENS9_ILi96EEEEEENS4_12CausalFusionEJEEENS4_15FmhaFwdEpilogueIS6_fNS8_IJSA_SC_SB_EEEEEJEEEEEvNT_6ParamsE --------------------------
	.section	.text._ZN7cutlass13device_kernelINS_4fmha6kernel13FmhaKernelTmaINS1_10collective15FmhaMainloopTmaINS_6half_tEfN4cute5tupleIJNS7_1CILi64EEENS9_ILi128EEENS9_ILi96EEEEEENS4_12CausalFusionEJEEENS4_15FmhaFwdEpilogueIS6_fNS8_IJSA_SC_SB_EEEEEJEEEEEvNT_6ParamsE,"ax",@progbits
	.align	128
.text._ZN7cutlass13device_kernelINS_4fmha6kernel13FmhaKernelTmaINS1_10collective15FmhaMainloopTmaINS_6half_tEfN4cute5tupleIJNS7_1CILi64EEENS9_ILi128EEENS9_ILi96EEEEEENS4_12CausalFusionEJEEENS4_15FmhaFwdEpilogueIS6_fNS8_IJSA_SC_SB_EEEEEJEEEEEvNT_6ParamsE:
        .type           _ZN7cutlass13device_kernelINS_4fmha6kernel13FmhaKernelTmaINS1_10collective15FmhaMainloopTmaINS_6half_tEfN4cute5tupleIJNS7_1CILi64EEENS9_ILi128EEENS9_ILi96EEEEEENS4_12CausalFusionEJEEENS4_15FmhaFwdEpilogueIS6_fNS8_IJSA_SC_SB_EEEEEJEEEEEvNT_6ParamsE,@function
        .size           _ZN7cutlass13device_kernelINS_4fmha6kernel13FmhaKernelTmaINS1_10collective15FmhaMainloopTmaINS_6half_tEfN4cute5tupleIJNS7_1CILi64EEENS9_ILi128EEENS9_ILi96EEEEEENS4_12CausalFusionEJEEENS4_15FmhaFwdEpilogueIS6_fNS8_IJSA_SC_SB_EEEEEJEEEEEvNT_6ParamsE,(.L_x_80 - _ZN7cutlass13device_kernelINS_4fmha6kernel13FmhaKernelTmaINS1_10collective15FmhaMainloopTmaINS_6half_tEfN4cute5tupleIJNS7_1CILi64EEENS9_ILi128EEENS9_ILi96EEEEEENS4_12CausalFusionEJEEENS4_15FmhaFwdEpilogueIS6_fNS8_IJSA_SC_SB_EEEEEJEEEEEvNT_6ParamsE)
        .other          _ZN7cutlass13device_kernelINS_4fmha6kernel13FmhaKernelTmaINS1_10collective15FmhaMainloopTmaINS_6half_tEfN4cute5tupleIJNS7_1CILi64EEENS9_ILi128EEENS9_ILi96EEEEEENS4_12CausalFusionEJEEENS4_15FmhaFwdEpilogueIS6_fNS8_IJSA_SC_SB_EEEEEJEEEEEvNT_6ParamsE,@"STO_CUDA_ENTRY STV_DEFAULT"
_ZN7cutlass13device_kernelINS_4fmha6kernel13FmhaKernelTmaINS1_10collective15FmhaMainloopTmaINS_6half_tEfN4cute5tupleIJNS7_1CILi64EEENS9_ILi128EEENS9_ILi96EEEEEENS4_12CausalFusionEJEEENS4_15FmhaFwdEpilogueIS6_fNS8_IJSA_SC_SB_EEEEEJEEEEEvNT_6ParamsE:
[----:B------:R-:W1:Y:S01]  /*0000*/  LDC R1, c[0x0][0x28] ;  /* 0x00000a00ff017b82 */ /* 0x000e620000000800 */
[----:B------:R-:W2:Y:S01]  /*0010*/  S2R R16, SR_TID.X ;  /* 0x0000000000107919 */ /* 0x000ea20000002100 */
[----:B------:R-:W-:Y:S01]  /*0020*/  ELECT P0, URZ, PT ;  /* 0x00000000003f782f */ /* 0x000fe20003800000 */
[----:B------:R-:W-:Y:S01]  /*0030*/  BSSY B0, `(.L_x_0) ;  /* 0x0000010000007945 */ /* 0x000fe20003800000 */
[----:B--2---:R-:W-:-:S05]  /*0040*/  SHF.R.U32.HI R10, RZ, 0x5, R16 ;  /* 0x00000005ff0a7819 */ /* 0x004fca0000011610 */
[----:B------:R-:W2:Y:S02]  /*0050*/  SHFL.IDX PT, R0, R10, RZ, 0x1f ;  /* 0x00001fff0a007589 */ /* 0x000ea400000e0000 */
[----:B--2---:R-:W-:-:S13]  /*0060*/  ISETP.NE.OR P0, PT, R0, RZ, !P0 ;  /* 0x000000ff0000720c */ /* 0x004fda0004705670 */
[----:B-1----:R-:W-:Y:S05]  /*0070*/  @P0 BRA `(.L_x_1) ;  /* 0x00000000002c0947 */ /* 0x002fea0003800000 */
[----:B------:R-:W-:Y:S02]  /*0080*/  ULDC.64 UR4, c[0x0][0x198] ;  /* 0x0000660000047ab9 */ /* 0x000fe40000000a00 */
[----:B------:R-:W-:Y:S02]  /*0090*/  UIADD3 UR6, UP0, UR4, 0xf0, URZ ;  /* 0x000000f004067890 */ /* 0x000fe4000ff1e03f */
[----:B------:R-:W-:Y:S02]  /*00a0*/  UIADD3 UR8, UP1, UR4, 0x1f0, URZ ;  /* 0x000001f004087890 */ /* 0x000fe4000ff3e03f */
[----:B------:R-:W-:Y:S02]  /*00b0*/  UIADD3 UR4, UP2, UR4, 0x2f0, URZ ;  /* 0x000002f004047890 */ /* 0x000fe4000ff5e03f */
[----:B------:R-:W-:Y:S02]  /*00c0*/  UIADD3.X UR7, URZ, UR5, URZ, UP0, !UPT ;  /* 0x000000053f077290 */ /* 0x000fe400087fe43f */
[----:B------:R-:W-:-:S02]  /*00d0*/  UIADD3.X UR9, URZ, UR5, URZ, UP1, !UPT ;  /* 0x000000053f097290 */ /* 0x000fc40008ffe43f */
[----:B------:R-:W-:-:S05]  /*00e0*/  UIADD3.X UR5, URZ, UR5, URZ, UP2, !UPT ;  /* 0x000000053f057290 */ /* 0x000fca00097fe43f */
[----:B------:R1:W-:Y:S02]  /*00f0*/  UTMACCTL.PF [UR6] ;  /* 0x00000000060079b9 */ /* 0x0003e40008040000 */
[----:B------:R1:W-:Y:S02]  /*0100*/  UTMACCTL.PF [UR8] ;  /* 0x00000000080079b9 */ /* 0x0003e40008040000 */
[----:B------:R1:W-:Y:S02]  /*0110*/  UTMACCTL.PF [UR4] ;  /* 0x00000000040079b9 */ /* 0x0003e40008040000 */
[----:B-1----:R-:W-:Y:S01]  /*0120*/  NOP ;  /* 0x0000000000007918 */ /* 0x002fe20000000000 */
.L_x_1:
[----:B------:R-:W-:Y:S05]  /*0130*/  BSYNC B0 ;  /* 0x0000000000007941 */ /* 0x000fea0003800000 */
.L_x_0:
[----:B------:R-:W1:Y:S02]  /*0140*/  SHFL.IDX PT, R0, R10, RZ, 0x1f ;  /* 0x00001fff0a007589 */ /* 0x000e6400000e0000 */
[----:B-1----:R-:W-:-:S13]  /*0150*/  ISETP.NE.AND P0, PT, R0, RZ, PT ;  /* 0x000000ff0000720c */ /* 0x002fda0003f05270 */
[----:B------:R-:W-:Y:S05]  /*0160*/  @P0 BRA `(.L_x_2) ;  /* 0x0000000000400947 */ /* 0x000fea0003800000 */
[----:B------:R-:W1:Y:S01]  /*0170*/  S2UR UR8, SR_CgaCtaId ;  /* 0x00000000000879c3 */ /* 0x000e620000008800 */
[----:B------:R-:W-:Y:S01]  /*0180*/  UMOV UR4, 0x400 ;  /* 0x0000040000047882 */ /* 0x000fe20000000000 */
[----:B------:R-:W-:Y:S01]  /*0190*/  UMOV UR5, 0x1 ;  /* 0x0000000100057882 */ /* 0x000fe20000000000 */
[----:B------:R-:W-:Y:S01]  /*01a0*/  UMOV UR6, 0x80 ;  /* 0x0000008000067882 */ /* 0x000fe20000000000 */
[----:B------:R-:W-:Y:S01]  /*01b0*/  ELECT P0, URZ, PT ;  /* 0x00000000003f782f */ /* 0x000fe20003800000 */
[----:B------:R-:W-:-:S04]  /*01c0*/  UIADD3 UR6, -UR6, 0x100000, URZ ;  /* 0x0010000006067890 */ /* 0x000fc8000fffe13f */
[----:B------:R-:W-:Y:S02]  /*01d0*/  USHF.L.U32 UR7, UR6, 0xb, URZ ;  /* 0x0000000b06077899 */ /* 0x000fe4000800063f */
[----:B------:R-:W-:Y:S02]  /*01e0*/  USHF.L.U32 UR6, UR6, 0x1, URZ ;  /* 0x0000000106067899 */ /* 0x000fe4000800063f */
[----:B-1----:R-:W-:Y:S02]  /*01f0*/  ULEA UR8, UR8, UR4, 0x18 ;  /* 0x0000000408087291 */ /* 0x002fe4000f8ec03f */
[----:B------:R-:W-:-:S04]  /*0200*/  UIADD3 UR4, -UR5, 0x100000, URZ ;  /* 0x0010000005047890 */ /* 0x000fc8000fffe13f */
[----:B------:R-:W-:Y:S02]  /*0210*/  USHF.L.U32 UR5, UR4, 0xb, URZ ;  /* 0x0000000b04057899 */ /* 0x000fe4000800063f */
[----:B------:R-:W-:Y:S01]  /*0220*/  USHF.L.U32 UR4, UR4, 0x1, URZ ;  /* 0x0000000104047899 */ /* 0x000fe2000800063f */
[----:B------:R-:W1:Y:S11]  /*0230*/  FENCE.VIEW.ASYNC.S ;  /* 0x00000000000073c6 */ /* 0x000e760000000000 */
[----:B-1----:R1:W2:Y:S01]  /*0240*/  SYNCS.EXCH.64 URZ, [UR8+0x1b040], UR4 ;  /* 0x01b04004083f75b2 */ /* 0x0022a20008000100 */
[----:B------:R1:W3:Y:S01]  /*0250*/  SYNCS.EXCH.64 URZ, [UR8+0x1b048], UR6 ;  /* 0x01b04806083f75b2 */ /* 0x0002e20008000100 */
[----:B------:R-:W-:Y:S01]  /*0260*/  NOP ;  /* 0x0000000000007918 */ /* 0x000fe20000000000 */
.L_x_2:
[----:B------:R-:W4:Y:S01]  /*0270*/  SHFL.IDX PT, R0, R10, RZ, 0x1f ;  /* 0x00001fff0a007589 */ /* 0x000f2200000e0000 */
[----:B------:R-:W-:Y:S01]  /*0280*/  NOP ;  /* 0x0000000000007918 */ /* 0x000fe20000000000 */
[----:B----4-:R-:W-:-:S13]  /*0290*/  ISETP.NE.AND P0, PT, R0, RZ, PT ;  /* 0x000000ff0000720c */ /* 0x010fda0003f05270 */
[----:B------:R-:W-:Y:S05]  /*02a0*/  @P0 BRA `(.L_x_3) ;  /* 0x0000000000580947 */ /* 0x000fea0003800000 */
[----:B-1----:R-:W1:Y:S01]  /*02b0*/  S2UR UR5, SR_CgaCtaId ;  /* 0x00000000000579c3 */ /* 0x002e620000008800 */
[----:B------:R-:W-:Y:S01]  /*02c0*/  UMOV UR4, 0x400 ;  /* 0x0000040000047882 */ /* 0x000fe20000000000 */
[----:B------:R-:W-:Y:S01]  /*02d0*/  UMOV UR6, 0x1 ;  /* 0x0000000100067882 */ /* 0x000fe20000000000 */
[----:B------:R-:W-:Y:S01]  /*02e0*/  UMOV UR7, 0x80 ;  /* 0x0000008000077882 */ /* 0x000fe20000000000 */
[----:B------:R-:W-:Y:S01]  /*02f0*/  ELECT P0, URZ, PT ;  /* 0x00000000003f782f */ /* 0x000fe20003800000 */
[----:B-1----:R-:W-:Y:S02]  /*0300*/  ULEA UR8, UR5, UR4, 0x18 ;  /* 0x0000000405087291 */ /* 0x002fe4000f8ec03f */
[----:B------:R-:W-:-:S04]  /*0310*/  UIADD3 UR4, -UR6, 0x100000, URZ ;  /* 0x0010000006047890 */ /* 0x000fc8000fffe13f */
[----:B------:R-:W-:Y:S02]  /*0320*/  USHF.L.U32 UR5, UR4, 0xb, URZ ;  /* 0x0000000b04057899 */ /* 0x000fe4000800063f */
[----:B------:R-:W-:Y:S02]  /*0330*/  USHF.L.U32 UR4, UR4, 0x1, URZ ;  /* 0x0000000104047899 */ /* 0x000fe4000800063f */
[----:B------:R-:W-:-:S04]  /*0340*/  UIADD3 UR6, -UR7, 0x100000, URZ ;  /* 0x0010000007067890 */ /* 0x000fc8000fffe13f */
[----:B------:R-:W-:Y:S02]  /*0350*/  USHF.L.U32 UR7, UR6, 0xb, URZ ;  /* 0x0000000b06077899 */ /* 0x000fe4000800063f */
[----:B------:R-:W-:Y:S01]  /*0360*/  USHF.L.U32 UR6, UR6, 0x1, URZ ;  /* 0x0000000106067899 */ /* 0x000fe2000800063f */
[----:B------:R-:W1:Y:S03]  /*0370*/  FENCE.VIEW.ASYNC.S ;  /* 0x00000000000073c6 */ /* 0x000e660000000000 */
[----:B-1----:R4:W1:Y:S08]  /*0380*/  SYNCS.EXCH.64 URZ, [UR8+0x1b000], UR4 ;  /* 0x01b00004083f75b2 */ /* 0x0028700008000100 */
[----:B------:R4:W1:Y:S01]  /*0390*/  SYNCS.EXCH.64 URZ, [UR8+0x1b020], UR6 ;  /* 0x01b02006083f75b2 */ /* 0x0008620008000100 */
[----:B------:R4:W1:Y:S01]  /*03a0*/  SYNCS.EXCH.64 URZ, [UR8+0x1b008], UR4 ;  /* 0x01b00804083f75b2 */ /* 0x0008620008000100 */
[----:B------:R4:W1:Y:S01]  /*03b0*/  SYNCS.EXCH.64 URZ, [UR8+0x1b028], UR6 ;  /* 0x01b02806083f75b2 */ /* 0x0008620008000100 */
[----:B------:R4:W1:Y:S01]  /*03c0*/  SYNCS.EXCH.64 URZ, [UR8+0x1b010], UR4 ;  /* 0x01b01004083f75b2 */ /* 0x0008620008000100 */
[----:B------:R4:W1:Y:S01]  /*03d0*/  SYNCS.EXCH.64 URZ, [UR8+0x1b030], UR6 ;  /* 0x01b03006083f75b2 */ /* 0x0008620008000100 */
[----:B------:R4:W1:Y:S01]  /*03e0*/  SYNCS.EXCH.64 URZ, [UR8+0x1b018], UR4 ;  /* 0x01b01804083f75b2 */ /* 0x0008620008000100 */
[----:B------:R4:W1:Y:S02]  /*03f0*/  SYNCS.EXCH.64 URZ, [UR8+0x1b038], UR6 ;  /* 0x01b03806083f75b2 */ /* 0x0008640008000100 */
[----:B----4-:R-:W-:Y:S01]  /*0400*/  NOP ;  /* 0x0000000000007918 */ /* 0x010fe20000000000 */
.L_x_3:
        /* <DEDUP_REMOVED lines=22> */
[----:B------:R4:W1:Y:S02]  /*0570*/  SYNCS.EXCH.64 URZ, [UR8+0x1b078], UR6 ;  /* 0x01b07806083f75b2 */ /* 0x0008640008000100 */
[----:B----4-:R-:W-:Y:S01]  /*0580*/  NOP ;  /* 0x0000000000007918 */ /* 0x010fe20000000000 */
.L_x_4:
[----:B------:R-:W4:Y:S01]  /*0590*/  S2UR UR11, SR_CTAID.X ;  /* 0x00000000000b79c3 */ /* 0x000f220000002500 */
[----:B------:R-:W5:Y:S01]  /*05a0*/  SHFL.IDX PT, R10, R10, RZ, 0x1f ;  /* 0x00001fff0a0a7589 */ /* 0x000f6200000e0000 */
[----:B-1----:R-:W-:Y:S01]  /*05b0*/  ULDC UR4, c[0x0][0x28c] ;  /* 0x0000a30000047ab9 */ /* 0x002fe20000000800 */
[----:B------:R-:W-:Y:S02]  /*05c0*/  ELECT P0, URZ, PT ;  /* 0x00000000003f782f */ /* 0x000fe40003800000 */
[----:B------:R-:W-:Y:S01]  /*05d0*/  SHF.R.S32.HI R3, RZ, 0x1f, R16 ;  /* 0x0000001fff037819 */ /* 0x000fe20000011410 */
[----:B------:R-:W-:Y:S01]  /*05e0*/  UIADD3 UR4, UR4, 0x7f, URZ ;  /* 0x0000007f04047890 */ /* 0x000fe2000fffe03f */
[----:B------:R-:W-:Y:S01]  /*05f0*/  NOP ;  /* 0x0000000000007918 */ /* 0x000fe20000000000 */
[----:B------:R-:W-:Y:S01]  /*0600*/  BSSY B0, `(.L_x_5) ;  /* 0x000003a000007945 */ /* 0x000fe20003800000 */
[----:B------:R-:W-:Y:S01]  /*0610*/  LEA.HI R3, R3, R16, RZ, 0x7 ;  /* 0x0000001003037211 */ /* 0x000fe200078f38ff */
[----:B------:R-:W-:Y:S01]  /*0620*/  USHF.R.S32.HI UR5, URZ, 0x1f, UR4 ;  /* 0x0000001f3f057899 */ /* 0x000fe20008011404 */
[----:B------:R-:W1:Y:S01]  /*0630*/  S2UR UR36, SR_CTAID.Y ;  /* 0x00000000002479c3 */ /* 0x000e620000002600 */
[----:B------:R-:W-:-:S02]  /*0640*/  MOV R9, RZ ;  /* 0x000000ff00097202 */ /* 0x000fc40000000f00 */
[----:B------:R-:W-:Y:S01]  /*0650*/  ULEA.HI UR5, UR5, UR4, URZ, 0x7 ;  /* 0x0000000405057291 */ /* 0x000fe2000f8f383f */
[----:B------:R-:W-:-:S03]  /*0660*/  LOP3.LUT R3, R3, 0xffffff80, RZ, 0xc0, !PT ;  /* 0xffffff8003037812 */ /* 0x000fc600078ec0ff */
[----:B------:R-:W-:Y:S01]  /*0670*/  USHF.R.S32.HI UR5, URZ, 0x7, UR5 ;  /* 0x000000073f057899 */ /* 0x000fe20008011405 */
[----:B------:R-:W1:Y:S01]  /*0680*/  S2UR UR37, SR_CTAID.Z ;  /* 0x00000000002579c3 */ /* 0x000e620000002700 */
[----:B----4-:R-:W-:-:S07]  /*0690*/  USHF.L.U32 UR11, UR11, 0x6, URZ ;  /* 0x000000060b0b7899 */ /* 0x010fce000800063f */
[----:B--23--:R-:W-:Y:S01]  /*06a0*/  BAR.SYNC.DEFER_BLOCKING 0x0 ;  /* 0x0000000000007b1d */ /* 0x00cfe20000010000 */
[----:B-----5:R-:W-:Y:S01]  /*06b0*/  ISETP.EQ.AND P1, PT, R10, RZ, P0 ;  /* 0x000000ff0a00720c */ /* 0x020fe20000722270 */
[----:B------:R-:W-:-:S04]  /*06c0*/  IMAD.U32 R0, RZ, RZ, UR11 ;  /* 0x0000000bff007e24 */ /* 0x000fc8000f8e00ff */
[----:B------:R-:W-:-:S05]  /*06d0*/  VIADD R0, R0, 0xbf ;  /* 0x000000bf00007836 */ /* 0x000fca0000000000 */
[----:B------:R-:W-:Y:S01]  /*06e0*/  SHF.R.U32.HI R18, RZ, 0x7, R0 ;  /* 0x00000007ff127819 */ /* 0x000fe20000011600 */
[----:B------:R-:W-:-:S03]  /*06f0*/  IMAD.IADD R0, R16, 0x1, -R3 ;  /* 0x0000000110007824 */ /* 0x000fc600078e0a03 */
[----:B------:R-:W-:Y:S01]  /*0700*/  VIMNMX R2, R18, UR5, PT ;  /* 0x0000000512027c48 */ /* 0x000fe2000bfe0100 */
[----:B-1----:R-:W-:Y:S06]  /*0710*/  @!P1 BRA `(.L_x_6) ;  /* 0x0000000000a09947 */ /* 0x002fec0003800000 */
[----:B------:R-:W1:Y:S01]  /*0720*/  S2R R4, SR_CgaCtaId ;  /* 0x0000000000047919 */ /* 0x000e620000008800 */
[----:B------:R-:W-:Y:S01]  /*0730*/  MOV R3, 0x400 ;  /* 0x0000040000037802 */ /* 0x000fe20000000f00 */
[----:B------:R-:W-:Y:S01]  /*0740*/  IMAD.MOV.U32 R5, RZ, RZ, 0x1 ;  /* 0x00000001ff057424 */ /* 0x000fe200078e00ff */
[----:B------:R-:W-:Y:S02]  /*0750*/  ISETP.NE.AND P3, PT, R0, RZ, PT ;  /* 0x000000ff0000720c */ /* 0x000fe40003f65270 */
[----:B-1----:R-:W-:Y:S02]  /*0760*/  LEA R4, R4, R3, 0x18 ;  /* 0x0000000304047211 */ /* 0x002fe400078ec0ff */
[----:B------:R-:W-:-:S09]  /*0770*/  SHF.L.U32 R3, R5, 0x1f, RZ ;  /* 0x0000001f05037819 */ /* 0x000fd200000006ff */
.L_x_7:
[----:B-1----:R1:W2:Y:S02]  /*0780*/  SYNCS.PHASECHK.TRANS64.TRYWAIT P2, [R4+URZ+0x1b048], R3 ;  /* 0x01b04803040075a7 */ /* 0x0022a4000804017f */
[----:B--2---:R-:W-:Y:S05]  /*0790*/  @!P2 NANOSLEEP.SYNCS 0x989680 ;  /* 0x009896800000a95d */ /* 0x004fea0003900000 */
[----:B------:R-:W2:Y:S02]  /*07a0*/  @!P2 SYNCS.PHASECHK.TRANS64 P2, [R4+URZ+0x1b048], R3 ;  /* 0x01b048030400a5a7 */ /* 0x000ea4000804007f */
[----:B--2---:R-:W-:Y:S05]  /*07b0*/  @!P2 BRA `(.L_x_7) ;  /* 0xfffffffc00f0a947 */ /* 0x004fea000383ffff */
[----:B------:R-:W-:Y:S05]  /*07c0*/  @P3 BRA `(.L_x_8) ;  /* 0x0000000000143947 */ /* 0x000fea0003800000 */
[----:B------:R-:W-:Y:S02]  /*07d0*/  LOP3.LUT P2, RZ, R16, 0x1f, RZ, 0xc0, !PT ;  /* 0x0000001f10ff7812 */ /* 0x000fe4000784c0ff */
[----:B-1----:R-:W-:-:S04]  /*07e0*/  MOV R3, 0x3000 ;  /* 0x0000300000037802 */ /* 0x002fc80000000f00 */
[----:B------:R2:W-:Y:S07]  /*07f0*/  SYNCS.ARRIVE.TRANS64 RZ, [R4+URZ+0x1b040], R3 ;  /* 0x01b0400304ff79a7 */ /* 0x0005ee000800003f */
[----:B------:R-:W-:Y:S05]  /*0800*/  @!P2 BRA `(.L_x_8) ;  /* 0x000000000004a947 */ /* 0x000fea0003800000 */
[----:B------:R-:W-:Y:S01]  /*0810*/  BPT.TRAP 0x1 ;  /* 0x000000040000795c */ /* 0x000fe20000300000 */
.L_x_8:
[----:B------:R-:W-:Y:S01]  /*0820*/  R2UR UR8, R4 ;  /* 0x00000000040872ca */ /* 0x000fe200000e0000 */
[----:B------:R-:W-:Y:S01]  /*0830*/  ULDC.64 UR4, c[0x0][0x198] ;  /* 0x0000660000047ab9 */ /* 0x000fe20000000a00 */
[----:B------:R-:W-:Y:S01]  /*0840*/  UMOV UR6, 0x0 ;  /* 0x0000000000067882 */ /* 0x000fe20000000000 */
[----:B------:R-:W-:Y:S01]  /*0850*/  UIADD3 UR4, UP0, UR4, 0xf0, URZ ;  /* 0x000000f004047890 */ /* 0x000fe2000ff1e03f */
[----:B------:R-:W-:Y:S01]  /*0860*/  UMOV UR7, 0x10000000 ;  /* 0x1000000000077882 */ /* 0x000fe20000000000 */
[----:B------:R-:W-:Y:S02]  /*0870*/  UMOV UR10, URZ ;  /* 0x0000003f000a7c82 */ /* 0x000fe40008000000 */
[----:B------:R-:W-:Y:S01]  /*0880*/  UIADD3.X UR5, URZ, UR5, URZ, UP0, !UPT ;  /* 0x000000053f057290 */ /* 0x000fe200087fe43f */
[----:B------:R-:W-:Y:S01]  /*0890*/  UMOV UR12, UR36 ;  /* 0x00000024000c7c82 */ /* 0x000fe20008000000 */
[----:B------:R-:W-:Y:S01]  /*08a0*/  UMOV UR13, UR37 ;  /* 0x00000025000d7c82 */ /* 0x000fe20008000000 */
[----:B------:R-:W-:Y:S01]  /*08b0*/  UMOV UR18, 0x20 ;  /* 0x0000002000127882 */ /* 0x000fe20000000000 */
[----:B------:R-:W-:-:S02]  /*08c0*/  UMOV UR19, UR11 ;  /* 0x0000000b00137c82 */ /* 0x000fc40008000000 */
[----:B------:R-:W-:Y:S02]  /*08d0*/  UIADD3 UR9, UR8, 0x1b040, URZ ;  /* 0x0001b04008097890 */ /* 0x000fe4000fffe03f */
[----:B------:R-:W-:Y:S02]  /*08e0*/  UIADD3 UR16, UR8, 0x1000, URZ ;  /* 0x0000100008107890 */ /* 0x000fe4000fffe03f */
[----:B------:R-:W-:Y:S01]  /*08f0*/  UIADD3 UR32, UR8, 0x2000, URZ ;  /* 0x0000200008207890 */ /* 0x000fe2000fffe03f */
[----:B------:R-:W-:Y:S01]  /*0900*/  UMOV UR20, UR36 ;  /* 0x0000002400147c82 */ /* 0x000fe20008000000 */
[----:B------:R-:W-:Y:S01]  /*0910*/  UMOV UR21, UR37 ;  /* 0x0000002500157c82 */ /* 0x000fe20008000000 */
[----:B------:R-:W-:Y:S01]  /*0920*/  UMOV UR17, UR9 ;  /* 0x0000000900117c82 */ /* 0x000fe20008000000 */
[----:B------:R-:W-:Y:S01]  /*0930*/  UMOV UR34, 0x40 ;  /* 0x0000004000227882 */ /* 0x000fe20000000000 */
[----:B------:R-:W-:Y:S01]  /*0940*/  UMOV UR35, UR11 ;  /* 0x0000000b00237c82 */ /* 0x000fe20008000000 */
[----:B------:R-:W-:Y:S01]  /*0950*/  UMOV UR33, UR9 ;  /* 0x0000000900217c82 */ /* 0x000fe20008000000 */
[----:B------:R3:W-:Y:S01]  /*0960*/  UTMALDG.4D [UR8], [UR4], desc[UR6] ;  /* 0x00000608040075b4 */ /* 0x0007e20008019000 */
[----:B------:R3:W-:Y:S01]  /*0970*/  UTMALDG.4D [UR16], [UR4], desc[UR6] ;  /* 0x00000610040075b4 */ /* 0x0007e20008019000 */
[----:B------:R3:W-:Y:S02]  /*0980*/  UTMALDG.4D [UR32], [UR4], desc[UR6] ;  /* 0x00000620040075b4 */ /* 0x0007e40008019000 */
[----:B---3--:R-:W-:Y:S01]  /*0990*/  NOP ;  /* 0x0000000000007918 */ /* 0x008fe20000000000 */
.L_x_6:
[----:B------:R-:W-:Y:S05]  /*09a0*/  BSYNC B0 ;  /* 0x0000000000007941 */ /* 0x000fea0003800000 */
.L_x_5:
[----:B------:R-:W-:Y:S01]  /*09b0*/  BSSY B0, `(.L_x_9) ;  /* 0x00000d1000007945 */ /* 0x000fe20003800000 */
[----:B------:R-:W-:Y:S01]  /*09c0*/  IMAD.SHL.U32 R8, R2, 0x2, RZ ;  /* 0x0000000202087824 */ /* 0x000fe200078e00ff */
[----:B------:R-:W-:Y:S01]  /*09d0*/  MOV R6, 0x1 ;  /* 0x0000000100067802 */ /* 0x000fe20000000f00 */
[----:B------:R-:W-:Y:S02]  /*09e0*/  IMAD.MOV.U32 R7, RZ, RZ, 0x1 ;  /* 0x00000001ff077424 */ /* 0x000fe400078e00ff */
[----:B------:R-:W-:Y:S01]  /*09f0*/  IMAD.MOV.U32 R5, RZ, RZ, RZ ;  /* 0x000000ffff057224 */ /* 0x000fe200078e00ff */
[----:B------:R-:W-:Y:S06]  /*0a00*/  @!P1 BRA `(.L_x_10) ;  /* 0x0000000c002c9947 */ /* 0x000fec0003800000 */
[----:B------:R-:W-:Y:S01]  /*0a10*/  ISETP.GE.AND P1, PT, R2, 0x1, PT ;  /* 0x000000010200780c */ /* 0x000fe20003f26270 */
[----:B------:R-:W-:Y:S01]  /*0a20*/  IMAD.MOV.U32 R9, RZ, RZ, RZ ;  /* 0x000000ffff097224 */ /* 0x000fe200078e00ff */
[----:B------:R-:W-:Y:S02]  /*0a30*/  LOP3.LUT R11, R16, 0x1f, RZ, 0xc0, !PT ;  /* 0x0000001f100b7812 */ /* 0x000fe400078ec0ff */
[----:B------:R-:W-:-:S09]  /*0a40*/  MOV R5, RZ ;  /* 0x000000ff00057202 */ /* 0x000fd20000000f00 */
[----:B------:R-:W-:Y:S05]  /*0a50*/  @!P1 BRA `(.L_x_11) ;  /* 0x0000000400689947 */ /* 0x000fea0003800000 */
[----:B-12---:R-:W1:Y:S01]  /*0a60*/  S2R R4, SR_CgaCtaId ;  /* 0x0000000000047919 */ /* 0x006e620000008800 */
[----:B------:R-:W-:Y:S01]  /*0a70*/  MOV R3, 0x400 ;  /* 0x0000040000037802 */ /* 0x000fe20000000f00 */
[----:B------:R-:W-:Y:S01]  /*0a80*/  IMAD.MOV.U32 R6, RZ, RZ, 0x1 ;  /* 0x00000001ff067424 */ /* 0x000fe200078e00ff */
[----:B------:R-:W-:Y:S01]  /*0a90*/  ISETP.NE.AND P2, PT, R0, RZ, PT ;  /* 0x000000ff0000720c */ /* 0x000fe20003f45270 */
[----:B------:R-:W-:Y:S01]  /*0aa0*/  IMAD.MOV.U32 R5, RZ, RZ, 0x1 ;  /* 0x00000001ff057424 */ /* 0x000fe200078e00ff */
[----:B-1----:R-:W-:Y:S02]  /*0ab0*/  LEA R4, R4, R3, 0x18 ;  /* 0x0000000304047211 */ /* 0x002fe400078ec0ff */
[----:B------:R-:W-:-:S09]  /*0ac0*/  SHF.L.U32 R3, R6, 0x1f, RZ ;  /* 0x0000001f06037819 */ /* 0x000fd200000006ff */
.L_x_12:
[----:B-1----:R1:W2:Y:S02]  /*0ad0*/  SYNCS.PHASECHK.TRANS64.TRYWAIT P1, [R4+URZ+0x1b020], R3 ;  /* 0x01b02003040075a7 */ /* 0x0022a4000802017f */
[----:B--2---:R-:W-:Y:S05]  /*0ae0*/  @!P1 NANOSLEEP.SYNCS 0x989680 ;  /* 0x009896800000995d */ /* 0x004fea0003900000 */
[----:B------:R-:W2:Y:S02]  /*0af0*/  @!P1 SYNCS.PHASECHK.TRANS64 P1, [R4+URZ+0x1b020], R3 ;  /* 0x01b02003040095a7 */ /* 0x000ea4000802007f */
[----:B--2---:R-:W-:Y:S05]  /*0b00*/  @!P1 BRA `(.L_x_12) ;  /* 0xfffffffc00f09947 */ /* 0x004fea000383ffff */
[----:B------:R-:W-:Y:S05]  /*0b10*/  @P2 BRA `(.L_x_13) ;  /* 0x0000000000142947 */ /* 0x000fea0003800000 */
[----:B------:R-:W-:Y:S02]  /*0b20*/  ISETP.NE.AND P1, PT, R11, RZ, PT ;  /* 0x000000ff0b00720c */ /* 0x000fe40003f25270 */
[----:B-1----:R-:W-:-:S04]  /*0b30*/  MOV R3, 0x6000 ;  /* 0x0000600000037802 */ /* 0x002fc80000000f00 */
[----:B------:R2:W-:Y:S07]  /*0b40*/  SYNCS.ARRIVE.TRANS64 RZ, [R4+URZ+0x1b000], R3 ;  /* 0x01b0000304ff79a7 */ /* 0x0005ee000800003f */
[----:B------:R-:W-:Y:S05]  /*0b50*/  @!P1 BRA `(.L_x_13) ;  /* 0x0000000000049947 */ /* 0x000fea0003800000 */
[----:B------:R-:W-:Y:S01]  /*0b60*/  BPT.TRAP 0x1 ;  /* 0x000000040000795c */ /* 0x000fe20000300000 */
.L_x_13:
[----:B------:R-:W-:Y:S01]  /*0b70*/  R2UR UR32, R4 ;  /* 0x00000000042072ca */ /* 0x000fe200000e0000 */
[----:B------:R-:W-:Y:S01]  /*0b80*/  ULDC.64 UR4, c[0x0][0x198] ;  /* 0x0000660000047ab9 */ /* 0x000fe20000000a00 */
[----:B-12---:R-:W1:Y:S01]  /*0b90*/  S2R R4, SR_CgaCtaId ;  /* 0x0000000000047919 */ /* 0x006e620000008800 */
[----:B------:R-:W-:Y:S01]  /*0ba0*/  UIADD3 UR4, UP0, UR4, 0x1f0, URZ ;  /* 0x000001f004047890 */ /* 0x000fe2000ff1e03f */
[----:B------:R-:W-:Y:S01]  /*0bb0*/  MOV R3, 0x400 ;  /* 0x0000040000037802 */ /* 0x000fe20000000f00 */
[----:B------:R-:W-:Y:S01]  /*0bc0*/  UMOV UR27, URZ ;  /* 0x0000003f001b7c82 */ /* 0x000fe20008000000 */
[----:B------:R-:W-:Y:S01]  /*0bd0*/  UMOV UR6, 0x0 ;  /* 0x0000000000067882 */ /* 0x000fe20000000000 */
[----:B------:R-:W-:Y:S01]  /*0be0*/  UIADD3.X UR5, URZ, UR5, URZ, UP0, !UPT ;  /* 0x000000053f057290 */ /* 0x000fe200087fe43f */
[----:B------:R-:W-:Y:S01]  /*0bf0*/  IMAD.MOV.U32 R6, RZ, RZ, 0x1 ;  /* 0x00000001ff067424 */ /* 0x000fe200078e00ff */
[----:B------:R-:W-:Y:S01]  /*0c00*/  UMOV UR7, 0x10000000 ;  /* 0x1000000000077882 */ /* 0x000fe20000000000 */
[----:B------:R-:W-:Y:S01]  /*0c10*/  UMOV UR26, URZ ;  /* 0x0000003f001a7c82 */ /* 0x000fe20008000000 */
[----:B------:R-:W-:Y:S01]  /*0c20*/  UMOV UR28, UR36 ;  /* 0x00000024001c7c82 */ /* 0x000fe20008000000 */
[----:B------:R-:W-:Y:S01]  /*0c30*/  UMOV UR29, UR37 ;  /* 0x00000025001d7c82 */ /* 0x000fe20008000000 */
[----:B------:R-:W-:Y:S01]  /*0c40*/  UIADD3 UR24, UR32, 0x3000, URZ ;  /* 0x0000300020187890 */ /* 0x000fe2000fffe03f */
[----:B------:R-:W-:Y:S01]  /*0c50*/  ISETP.NE.AND P2, PT, R0, RZ, PT ;  /* 0x000000ff0000720c */ /* 0x000fe20003f45270 */
[----:B------:R-:W-:Y:S01]  /*0c60*/  UIADD3 UR25, UR32, 0x1b000, URZ ;  /* 0x0001b00020197890 */ /* 0x000fe2000fffe03f */
[----:B------:R-:W-:Y:S01]  /*0c70*/  MOV R9, 0x1 ;  /* 0x0000000100097802 */ /* 0x000fe20000000f00 */
[----:B------:R-:W-:Y:S01]  /*0c80*/  UIADD3 UR16, UR32, 0x5000, URZ ;  /* 0x0000500020107890 */ /* 0x000fe2000fffe03f */
[----:B------:R-:W-:Y:S01]  /*0c90*/  SHF.L.U32 R6, R6, 0x1f, RZ ;  /* 0x0000001f06067819 */ /* 0x000fe200000006ff */
[----:B------:R-:W-:Y:S01]  /*0ca0*/  UIADD3 UR32, UR32, 0x7000, URZ ;  /* 0x0000700020207890 */ /* 0x000fe2000fffe03f */
[----:B------:R-:W-:Y:S01]  /*0cb0*/  UMOV UR18, 0x20 ;  /* 0x0000002000127882 */ /* 0x000fe20000000000 */
[----:B------:R-:W-:Y:S01]  /*0cc0*/  UMOV UR20, UR36 ;  /* 0x0000002400147c82 */ /* 0x000fe20008000000 */
[----:B------:R-:W-:Y:S01]  /*0cd0*/  UMOV UR21, UR37 ;  /* 0x0000002500157c82 */ /* 0x000fe20008000000 */
[----:B------:R-:W-:Y:S01]  /*0ce0*/  UMOV UR19, UR27 ;  /* 0x0000001b00137c82 */ /* 0x000fe20008000000 */
[----:B------:R-:W-:Y:S01]  /*0cf0*/  UMOV UR17, UR25 ;  /* 0x0000001900117c82 */ /* 0x000fe20008000000 */
[----:B------:R-:W-:Y:S01]  /*0d00*/  UMOV UR34, 0x40 ;  /* 0x0000004000227882 */ /* 0x000fe20000000000 */
[----:B------:R-:W-:Y:S01]  /*0d10*/  UMOV UR35, UR27 ;  /* 0x0000001b00237c82 */ /* 0x000fe20008000000 */
[----:B------:R2:W-:Y:S01]  /*0d20*/  UTMALDG.4D [UR24], [UR4], desc[UR6] ;  /* 0x00000618040075b4 */ /* 0x0005e20008019000 */
[----:B------:R-:W-:Y:S01]  /*0d30*/  UMOV UR33, UR25 ;  /* 0x0000001900217c82 */ /* 0x000fe20008000000 */
[----:B-1----:R-:W-:Y:S01]  /*0d40*/  LEA R4, R4, R3, 0x18 ;  /* 0x0000000304047211 */ /* 0x002fe200078ec0ff */
[----:B------:R2:W-:Y:S04]  /*0d50*/  UTMALDG.4D [UR16], [UR4], desc[UR6] ;  /* 0x00000610040075b4 */ /* 0x0005e80008019000 */
[----:B------:R-:W-:Y:S01]  /*0d60*/  IMAD R3, R5, 0x8, R4 ;  /* 0x0000000805037824 */ /* 0x000fe200078e0204 */
[----:B------:R2:W-:Y:S02]  /*0d70*/  UTMALDG.4D [UR32], [UR4], desc[UR6] ;  /* 0x00000620040075b4 */ /* 0x0005e40008019000 */
[----:B--2---:R-:W-:-:S04]  /*0d80*/  NOP ;  /* 0x0000000000007918 */ /* 0x004fc80000000000 */
.L_x_14:
        /* <DEDUP_REMOVED lines=10> */
.L_x_15:
[----:B------:R-:W-:Y:S01]  /*0e30*/  IMAD R4, R5, 0x6000, R4 ;  /* 0x0000600005047824 */ /* 0x000fe200078e0204 */
[----:B------:R-:W-:Y:S01]  /*0e40*/  R2UR UR25, R3 ;  /* 0x00000000031972ca */ /* 0x000fe200000e0000 */
[----:B------:R-:W-:Y:S01]  /*0e50*/  ULDC.64 UR4, c[0x0][0x198] ;  /* 0x0000660000047ab9 */ /* 0x000fe20000000a00 */
[----:B------:R-:W-:Y:S01]  /*0e60*/  UMOV UR27, URZ ;  /* 0x0000003f001b7c82 */ /* 0x000fe20008000000 */
[----:B------:R-:W-:Y:S01]  /*0e70*/  UIADD3 UR4, UP0, UR4, 0x2f0, URZ ;  /* 0x000002f004047890 */ /* 0x000fe2000ff1e03f */
[----:B------:R-:W-:Y:S01]  /*0e80*/  R2UR UR32, R4 ;  /* 0x00000000042072ca */ /* 0x000fe200000e0000 */
[----:B------:R-:W-:Y:S01]  /*0e90*/  UMOV UR6, 0x0 ;  /* 0x0000000000067882 */ /* 0x000fe20000000000 */
[----:B------:R-:W-:Y:S01]  /*0ea0*/  UMOV UR7, 0x10000000 ;  /* 0x1000000000077882 */ /* 0x000fe20000000000 */
[----:B------:R-:W-:Y:S01]  /*0eb0*/  UIADD3.X UR5, URZ, UR5, URZ, UP0, !UPT ;  /* 0x000000053f057290 */ /* 0x000fe200087fe43f */
[----:B------:R-:W-:Y:S01]  /*0ec0*/  VIADD R5, R5, 0x1 ;  /* 0x0000000105057836 */ /* 0x000fe20000000000 */
[----:B------:R-:W-:Y:S01]  /*0ed0*/  UMOV UR26, URZ ;  /* 0x0000003f001a7c82 */ /* 0x000fe20008000000 */
[----:B------:R-:W-:Y:S01]  /*0ee0*/  UMOV UR28, UR36 ;  /* 0x00000024001c7c82 */ /* 0x000fe20008000000 */
[----:B------:R-:W-:Y:S01]  /*0ef0*/  UMOV UR29, UR37 ;  /* 0x00000025001d7c82 */ /* 0x000fe20008000000 */
[----:B------:R-:W-:Y:S01]  /*0f00*/  UMOV UR18, 0x20 ;  /* 0x0000002000127882 */ /* 0x000fe20000000000 */
[----:B------:R-:W-:Y:S01]  /*0f10*/  UIADD3 UR25, UR25, 0x1b000, URZ ;  /* 0x0001b00019197890 */ /* 0x000fe2000fffe03f */
[----:B------:R-:W-:Y:S01]  /*0f20*/  UMOV UR20, UR36 ;  /* 0x0000002400147c82 */ /* 0x000fe20008000000 */
[----:B------:R-:W-:-:S02]  /*0f30*/  UMOV UR21, UR37 ;  /* 0x0000002500157c82 */ /* 0x000fc40008000000 */
[----:B------:R-:W-:Y:S02]  /*0f40*/  UIADD3 UR24, UR32, 0x3000, URZ ;  /* 0x0000300020187890 */ /* 0x000fe4000fffe03f */
[----:B------:R-:W-:Y:S02]  /*0f50*/  UIADD3 UR16, UR32, 0x5000, URZ ;  /* 0x0000500020107890 */ /* 0x000fe4000fffe03f */
[----:B------:R-:W-:Y:S01]  /*0f60*/  UIADD3 UR32, UR32, 0x7000, URZ ;  /* 0x0000700020207890 */ /* 0x000fe2000fffe03f */
[----:B------:R-:W-:Y:S01]  /*0f70*/  UMOV UR19, UR27 ;  /* 0x0000001b00137c82 */ /* 0x000fe20008000000 */
[----:B------:R-:W-:Y:S01]  /*0f80*/  UMOV UR17, UR25 ;  /* 0x0000001900117c82 */ /* 0x000fe20008000000 */
[----:B------:R-:W-:Y:S01]  /*0f90*/  UMOV UR34, 0x40 ;  /* 0x0000004000227882 */ /* 0x000fe20000000000 */
[----:B------:R-:W-:Y:S01]  /*0fa0*/  UMOV UR35, UR27 ;  /* 0x0000001b00237c82 */ /* 0x000fe20008000000 */
[----:B------:R3:W-:Y:S01]  /*0fb0*/  UTMALDG.4D [UR24], [UR4], desc[UR6] ;  /* 0x00000618040075b4 */ /* 0x0007e20008019000 */
[----:B------:R-:W-:Y:S01]  /*0fc0*/  UMOV UR33, UR25 ;  /* 0x0000001900217c82 */ /* 0x000fe20008000000 */
[----:B------:R3:W-:Y:S02]  /*0fd0*/  UTMALDG.4D [UR16], [UR4], desc[UR6] ;  /* 0x00000610040075b4 */ /* 0x0007e40008019000 */
[----:B------:R3:W-:Y:S02]  /*0fe0*/  UTMALDG.4D [UR32], [UR4], desc[UR6] ;  /* 0x00000620040075b4 */ /* 0x0007e40008019000 */
[----:B---3--:R-:W-:Y:S01]  /*0ff0*/  NOP ;  /* 0x0000000000007918 */ /* 0x008fe20000000000 */
.L_x_11:
[----:B------:R-:W-:Y:S02]  /*1000*/  ISETP.GE.AND P1, PT, R2, 0x2, PT ;  /* 0x000000020200780c */ /* 0x000fe40003f26270 */
[----:B-12---:R-:W-:-:S11]  /*1010*/  MOV R6, 0x1 ;  /* 0x0000000100067802 */ /* 0x006fd60000000f00 */
[----:B------:R-:W-:Y:S05]  /*1020*/  @!P1 BRA `(.L_x_16) ;  /* 0x0000000400989947 */ /* 0x000fea0003800000 */
[----:B------:R-:W1:Y:S01]  /*1030*/  S2R R4, SR_CgaCtaId ;  /* 0x0000000000047919 */ /* 0x000e620000008800 */
[----:B------:R-:W-:Y:S01]  /*1040*/  MOV R3, 0x400 ;  /* 0x0000040000037802 */ /* 0x000fe20000000f00 */
[----:B------:R-:W-:Y:S01]  /*1050*/  IMAD.MOV.U32 R6, RZ, RZ, 0x1 ;  /* 0x00000001ff067424 */ /* 0x000fe200078e00ff */
[----:B------:R-:W-:-:S04]  /*1060*/  ISETP.NE.AND P2, PT, R0, RZ, PT ;  /* 0x000000ff0000720c */ /* 0x000fc80003f45270 */
[----:B------:R-:W-:Y:S02]  /*1070*/  SHF.L.U32 R6, R6, 0x1f, RZ ;  /* 0x0000001f06067819 */ /* 0x000fe400000006ff */
[----:B-1----:R-:W-:-:S04]  /*1080*/  LEA R4, R4, R3, 0x18 ;  /* 0x0000000304047211 */ /* 0x002fc800078ec0ff */
[----:B------:R-:W-:-:S07]  /*1090*/  LEA R3, R5, R4, 0x3 ;  /* 0x0000000405037211 */ /* 0x000fce00078e18ff */
.L_x_17:
[----:B-1----:R1:W2:Y:S02]  /*10a0*/  SYNCS.PHASECHK.TRANS64.TRYWAIT P1, [R3+URZ+0x1b020], R6 ;  /* 0x01b02006030075a7 */ /* 0x0022a4000802017f */
[----:B--2---:R-:W-:Y:S05]  /*10b0*/  @!P1 NANOSLEEP.SYNCS 0x989680 ;  /* 0x009896800000995d */ /* 0x004fea0003900000 */
[----:B------:R-:W2:Y:S02]  /*10c0*/  @!P1 SYNCS.PHASECHK.TRANS64 P1, [R3+URZ+0x1b020], R6 ;  /* 0x01b02006030095a7 */ /* 0x000ea4000802007f */
[----:B--2---:R-:W-:Y:S05]  /*10d0*/  @!P1 BRA `(.L_x_17) ;  /* 0xfffffffc00f09947 */ /* 0x004fea000383ffff */
[----:B------:R-:W-:Y:S05]  /*10e0*/  @P2 BRA `(.L_x_18) ;  /* 0x0000000000142947 */ /* 0x000fea0003800000 */
[----:B------:R-:W-:Y:S01]  /*10f0*/  ISETP.NE.AND P1, PT, R11, RZ, PT ;  /* 0x000000ff0b00720c */ /* 0x000fe20003f25270 */
[----:B-1----:R-:W-:-:S04]  /*1100*/  IMAD.MOV.U32 R6, RZ, RZ, 0x6000 ;  /* 0x00006000ff067424 */ /* 0x002fc800078e00ff */
[----:B------:R2:W-:Y:S08]  /*1110*/  SYNCS.ARRIVE.TRANS64 RZ, [R3+URZ+0x1b000], R6 ;  /* 0x01b0000603ff79a7 */ /* 0x0005f0000800003f */
[----:B------:R-:W-:Y:S05]  /*1120*/  @!P1 BRA `(.L_x_18) ;  /* 0x0000000000049947 */ /* 0x000fea0003800000 */
[----:B------:R-:W-:Y:S01]  /*1130*/  BPT.TRAP 0x1 ;  /* 0x000000040000795c */ /* 0x000fe20000300000 */
.L_x_18:
[----:B------:R-:W-:Y:S01]  /*1140*/  IMAD R4, R5, 0x6000, R4 ;  /* 0x0000600005047824 */ /* 0x000fe200078e0204 */
[----:B------:R-:W-:Y:S01]  /*1150*/  R2UR UR25, R3 ;  /* 0x00000000031972ca */ /* 0x000fe200000e0000 */
[----:B------:R-:W-:Y:S01]  /*1160*/  ULDC.64 UR4, c[0x0][0x198] ;  /* 0x0000660000047ab9 */ /* 0x000fe20000000a00 */
[----:B------:R-:W-:Y:S01]  /*1170*/  R2UR UR27, R9 ;  /* 0x00000000091b72ca */ /* 0x000fe200000e0000 */
[----:B------:R-:W-:Y:S01]  /*1180*/  UIADD3 UR4, UP0, UR4, 0x1f0, URZ ;  /* 0x000001f004047890 */ /* 0x000fe2000ff1e03f */
[----:B------:R-:W-:Y:S01]  /*1190*/  R2UR UR32, R4 ;  /* 0x00000000042072ca */ /* 0x000fe200000e0000 */
[----:B------:R-:W-:Y:S01]  /*11a0*/  UMOV UR6, 0x0 ;  /* 0x0000000000067882 */ /* 0x000fe20000000000 */
[----:B------:R-:W3:Y:S01]  /*11b0*/  S2R R4, SR_CgaCtaId ;  /* 0x0000000000047919 */ /* 0x000ee20000008800 */
[----:B------:R-:W-:Y:S01]  /*11c0*/  UIADD3.X UR5, URZ, UR5, URZ, UP0, !UPT ;  /* 0x000000053f057290 */ /* 0x000fe200087fe43f */
[----:B------:R-:W-:Y:S01]  /*11d0*/  IADD3 R5, R5, 0x1, RZ ;  /* 0x0000000105057810 */ /* 0x000fe20007ffe0ff */
[----:B------:R-:W-:Y:S01]  /*11e0*/  UMOV UR7, 0x10000000 ;  /* 0x1000000000077882 */ /* 0x000fe20000000000 */
[----:B------:R-:W-:Y:S01]  /*11f0*/  UMOV UR26, URZ ;  /* 0x0000003f001a7c82 */ /* 0x000fe20008000000 */
[----:B------:R-:W-:Y:S01]  /*1200*/  UMOV UR28, UR36 ;  /* 0x00000024001c7c82 */ /* 0x000fe20008000000 */
[----:B------:R-:W-:Y:S01]  /*1210*/  UMOV UR29, UR37 ;  /* 0x00000025001d7c82 */ /* 0x000fe20008000000 */
[----:B------:R-:W-:Y:S01]  /*1220*/  UIADD3 UR25, UR25, 0x1b000, URZ ;  /* 0x0001b00019197890 */ /* 0x000fe2000fffe03f */
[----:B-12---:R-:W-:Y:S01]  /*1230*/  MOV R3, 0x400 ;  /* 0x0000040000037802 */ /* 0x006fe20000000f00 */
[----:B------:R-:W-:Y:S01]  /*1240*/  USHF.L.U32 UR27, UR27, 0x7, URZ ;  /* 0x000000071b1b7899 */ /* 0x000fe2000800063f */
[C---:B------:R-:W-:Y:S01]  /*1250*/  ISETP.NE.AND P2, PT, R5.reuse, 0x4, PT ;  /* 0x000000040500780c */ /* 0x040fe20003f45270 */
[----:B------:R-:W-:Y:S01]  /*1260*/  UIADD3 UR24, UR32, 0x3000, URZ ;  /* 0x0000300020187890 */ /* 0x000fe2000fffe03f */
[C---:B------:R-:W-:Y:S01]  /*1270*/  ISETP.NE.AND P1, PT, R5.reuse, 0x4, PT ;  /* 0x000000040500780c */ /* 0x040fe20003f25270 */
[----:B------:R-:W-:Y:S01]  /*1280*/  UIADD3 UR16, UR32, 0x5000, URZ ;  /* 0x0000500020107890 */ /* 0x000fe2000fffe03f */
[----:B------:R-:W-:Y:S01]  /*1290*/  SEL R5, R5, RZ, P2 ;  /* 0x000000ff05057207 */ /* 0x000fe20001000000 */
[----:B------:R-:W-:Y:S01]  /*12a0*/  UIADD3 UR32, UR32, 0x7000, URZ ;  /* 0x0000700020207890 */ /* 0x000fe2000fffe03f */
[----:B------:R-:W-:Y:S01]  /*12b0*/  SEL R6, RZ, 0x1, !P1 ;  /* 0x00000001ff067807 */ /* 0x000fe20004800000 */
        /* <DEDUP_REMOVED lines=9> */
[----:B------:R-:W-:Y:S01]  /*1350*/  ISETP.NE.AND P3, PT, R0, RZ, PT ;  /* 0x000000ff0000720c */ /* 0x000fe20003f65270 */
[----:B------:R1:W-:Y:S01]  /*1360*/  UTMALDG.4D [UR16], [UR4], desc[UR6] ;  /* 0x00000610040075b4 */ /* 0x0003e20008019000 */
[----:B---3--:R-:W-:-:S02]  /*1370*/  LEA R4, R4, R3, 0x18 ;  /* 0x0000000304047211 */ /* 0x008fc400078ec0ff */
[----:B------:R-:W-:-:S03]  /*1380*/  SHF.L.U32 R3, R6, 0x1f, RZ ;  /* 0x0000001f06037819 */ /* 0x000fc600000006ff */
[----:B------:R-:W-:Y:S01]  /*1390*/  IMAD R8, R5, 0x8, R4 ;  /* 0x0000000805087824 */ /* 0x000fe200078e0204 */
[----:B------:R1:W-:Y:S02]  /*13a0*/  UTMALDG.4D [UR32], [UR4], desc[UR6] ;  /* 0x00000620040075b4 */ /* 0x0003e40008019000 */
[----:B-1----:R-:W-:-:S04]  /*13b0*/  NOP ;  /* 0x0000000000007918 */ /* 0x002fc80000000000 */
.L_x_19:
        /* <DEDUP_REMOVED lines=10> */
.L_x_20:
[----:B------:R-:W-:Y:S01]  /*1460*/  IMAD R4, R5, 0x6000, R4 ;  /* 0x0000600005047824 */ /* 0x000fe200078e0204 */
[----:B------:R-:W-:Y:S01]  /*1470*/  R2UR UR25, R8 ;  /* 0x00000000081972ca */ /* 0x000fe200000e0000 */
[----:B------:R-:W-:Y:S01]  /*1480*/  ULDC.64 UR4, c[0x0][0x198] ;  /* 0x0000660000047ab9 */ /* 0x000fe20000000a00 */
[----:B------:R-:W-:Y:S01]  /*1490*/  R2UR UR27, R9 ;  /* 0x00000000091b72ca */ /* 0x000fe200000e0000 */
        /* <DEDUP_REMOVED lines=11> */
[----:B------:R-:W-:Y:S01]  /*1550*/  ISETP.NE.AND P1, PT, R5, 0x4, PT ;  /* 0x000000040500780c */ /* 0x000fe20003f25270 */
[----:B------:R-:W-:Y:S01]  /*1560*/  USHF.L.U32 UR27, UR27, 0x7, URZ ;  /* 0x000000071b1b7899 */ /* 0x000fe2000800063f */
[----:B------:R-:W-:Y:S01]  /*1570*/  IADD3 R9, R9, 0x1, RZ ;  /* 0x0000000109097810 */ /* 0x000fe20007ffe0ff */
[----:B------:R-:W-:Y:S01]  /*1580*/  UIADD3 UR24, UR32, 0x3000, URZ ;  /* 0x0000300020187890 */ /* 0x000fe2000fffe03f */
[----:B-12---:R-:W-:Y:S01]  /*1590*/  SEL R3, RZ, 0x1, P1 ;  /* 0x00000001ff037807 */ /* 0x006fe20000800000 */
[----:B------:R-:W-:Y:S01]  /*15a0*/  UIADD3 UR16, UR32, 0x5000, URZ ;  /* 0x0000500020107890 */ /* 0x000fe2000fffe03f */
[----:B------:R-:W-:Y:S01]  /*15b0*/  SEL R5, R5, RZ, P1 ;  /* 0x000000ff05057207 */ /* 0x000fe20000800000 */
[----:B------:R-:W-:Y:S01]  /*15c0*/  UIADD3 UR32, UR32, 0x7000, URZ ;  /* 0x0000700020207890 */ /* 0x000fe2000fffe03f */
[----:B------:R-:W-:Y:S01]  /*15d0*/  LOP3.LUT R6, R6, R3, RZ, 0x3c, !PT ;  /* 0x0000000306067212 */ /* 0x000fe200078e3cff */
        /* <DEDUP_REMOVED lines=8> */
[----:B------:R1:W-:Y:S01]  /*1660*/  UTMALDG.4D [UR16], [UR4], desc[UR6] ;  /* 0x00000610040075b4 */ /* 0x0003e20008019000 */
[----:B------:R1:W-:Y:S02]  /*1670*/  UTMALDG.4D [UR32], [UR4], desc[UR6] ;  /* 0x00000620040075b4 */ /* 0x0003e40008019000 */
[----:B-1----:R-:W-:Y:S01]  /*1680*/  NOP ;  /* 0x0000000000007918 */ /* 0x002fe20000000000 */
.L_x_16:
[----:B------:R-:W-:-:S05]  /*1690*/  IMAD.SHL.U32 R8, R2, 0x2, RZ ;  /* 0x0000000202087824 */ /* 0x000fca00078e00ff */
[----:B------:R-:W-:-:S04]  /*16a0*/  LOP3.LUT R8, R8, 0xfffffffe, RZ, 0x3c, !PT ;  /* 0xfffffffe08087812 */ /* 0x000fc800078e3cff */
[----:B------:R-:W-:-:S07]  /*16b0*/  IADD3 R8, -R8, -0x6, RZ ;  /* 0xfffffffa08087810 */ /* 0x000fce0007ffe1ff */
.L_x_10:
[----:B------:R-:W-:Y:S05]  /*16c0*/  BSYNC B0 ;  /* 0x0000000000007941 */ /* 0x000fea0003800000 */
.L_x_9:
[----:B------:R-:W3:Y:S01]  /*16d0*/  S2R R11, SR_CgaCtaId ;  /* 0x00000000000b7919 */ /* 0x000ee20000008800 */
[----:B------:R-:W-:Y:S02]  /*16e0*/  MOV R2, 0x400 ;  /* 0x0000040000027802 */ /* 0x000fe40000000f00 */
[----:B-12---:R-:W-:Y:S02]  /*16f0*/  MOV R4, RZ ;  /* 0x000000ff00047202 */ /* 0x006fe40000000f00 */
[----:B------:R-:W-:Y:S02]  /*1700*/  SHF.L.U32 R3, RZ, 0x1f, RZ ;  /* 0x0000001fff037819 */ /* 0x000fe400000006ff */
[----:B---3--:R-:W-:-:S07]  /*1710*/  LEA R2, R11, R2, 0x18 ;  /* 0x000000020b027211 */ /* 0x008fce00078ec0ff */
.L_x_21:
[----:B-1----:R1:W2:Y:S02]  /*1720*/  SYNCS.PHASECHK.TRANS64.TRYWAIT P1, [R2+URZ+0x1b040], R3 ;  /* 0x01b04003020075a7 */ /* 0x0022a4000802017f */
[----:B--2---:R-:W-:Y:S05]  /*1730*/  @!P1 NANOSLEEP.SYNCS 0x989680 ;  /* 0x009896800000995d */ /* 0x004fea0003900000 */
[----:B------:R-:W2:Y:S02]  /*1740*/  @!P1 SYNCS.PHASECHK.TRANS64 P1, [R2+URZ+0x1b040], R3 ;  /* 0x01b04003020095a7 */ /* 0x000ea4000802007f */
[----:B--2---:R-:W-:Y:S05]  /*1750*/  @!P1 BRA `(.L_x_21) ;  /* 0xfffffffc00f09947 */ /* 0x004fea000383ffff */
[----:B------:R-:W2:Y:S01]  /*1760*/  LDC R11, c[0x0][0x28c] ;  /* 0x0000a300ff0b7b82 */ /* 0x000ea20000000800 */
[----:B-1----:R-:W-:Y:S02]  /*1770*/  SHF.R.S32.HI R3, RZ, 0x1f, R0 ;  /* 0x0000001fff037819 */ /* 0x002fe40000011400 */
[----:B------:R-:W-:Y:S01]  /*1780*/  SHF.L.U32 R17, RZ, 0x1f, RZ ;  /* 0x0000001fff117819 */ /* 0x000fe200000006ff */
[----:B--2---:R-:W-:Y:S01]  /*1790*/  VIADD R12, R11, 0x7f ;  /* 0x0000007f0b0c7836 */ /* 0x004fe20000000000 */
[----:B------:R-:W-:-:S04]  /*17a0*/  LEA.HI R11, R3, R0, RZ, 0x5 ;  /* 0x00000000030b7211 */ /* 0x000fc800078f28ff */
[----:B------:R-:W-:Y:S02]  /*17b0*/  SHF.R.S32.HI R13, RZ, 0x1f, R12 ;  /* 0x0000001fff0d7819 */ /* 0x000fe4000001140c */
[----:B------:R-:W-:Y:S02]  /*17c0*/  SHF.R.S32.HI R11, RZ, 0x5, R11 ;  /* 0x00000005ff0b7819 */ /* 0x000fe4000001140b */
[----:B------:R-:W-:Y:S02]  /*17d0*/  LEA.HI R13, R13, R12, RZ, 0x7 ;  /* 0x0000000c0d0d7211 */ /* 0x000fe400078f38ff */
[----:B------:R-:W-:Y:S02]  /*17e0*/  LEA R11, R11, UR11, 0x4 ;  /* 0x0000000b0b0b7c11 */ /* 0x000fe4000f8e20ff */
[----:B------:R-:W-:-:S07]  /*17f0*/  SHF.R.S32.HI R15, RZ, 0x7, R13 ;  /* 0x00000007ff0f7819 */ /* 0x000fce000001140d */
.L_x_22:
[----:B-1----:R1:W2:Y:S02]  /*1800*/  SYNCS.PHASECHK.TRANS64.TRYWAIT P1, [R2+URZ+0x1b000], R17 ;  /* 0x01b00011020075a7 */ /* 0x0022a4000802017f */
[----:B--2---:R-:W-:Y:S05]  /*1810*/  @!P1 NANOSLEEP.SYNCS 0x989680 ;  /* 0x009896800000995d */ /* 0x004fea0003900000 */
[----:B------:R-:W2:Y:S02]  /*1820*/  @!P1 SYNCS.PHASECHK.TRANS64 P1, [R2+URZ+0x1b000], R17 ;  /* 0x01b00011020095a7 */ /* 0x000ea4000802007f */
[----:B--2---:R-:W-:Y:S05]  /*1830*/  @!P1 BRA `(.L_x_22) ;  /* 0xfffffffc00f09947 */ /* 0x004fea000383ffff */
[----:B------:R-:W-:Y:S01]  /*1840*/  LEA.HI R3, R3, R0, RZ, 0x2 ;  /* 0x0000000003037211 */ /* 0x000fe200078f10ff */
[----:B------:R-:W-:Y:S05]  /*1850*/  WARPSYNC.ALL ;  /* 0x0000000000007948 */ /* 0x000fea0003800000 */
[--C-:B------:R-:W-:Y:S02]  /*1860*/  SHF.R.S32.HI R14, RZ, 0x2, R3.reuse ;  /* 0x00000002ff0e7819 */ /* 0x100fe40000011403 */
[----:B------:R-:W-:Y:S02]  /*1870*/  SHF.R.S32.HI R13, RZ, 0x1f, R3 ;  /* 0x0000001fff0d7819 */ /* 0x000fe40000011403 */
[----:B------:R-:W-:-:S02]  /*1880*/  LOP3.LUT R3, R3, 0x7ffffffc, RZ, 0xc0, !PT ;  /* 0x7ffffffc03037812 */ /* 0x000fc400078ec0ff */
[----:B------:R-:W-:Y:S02]  /*1890*/  LEA.HI R13, R13, R14, RZ, 0x3 ;  /* 0x0000000e0d0d7211 */ /* 0x000fe400078f18ff */
[----:B------:R-:W-:Y:S02]  /*18a0*/  IADD3 R12, -R3, R0, RZ ;  /* 0x00000000030c7210 */ /* 0x000fe40007ffe1ff */
[----:B------:R-:W-:Y:S02]  /*18b0*/  LOP3.LUT R3, R13, 0xfffffff8, RZ, 0xc0, !PT ;  /* 0xfffffff80d037812 */ /* 0x000fe400078ec0ff */
[----:B------:R-:W-:Y:S01]  /*18c0*/  VIMNMX R18, R15, R18, PT ;  /* 0x000000120f127248 */ /* 0x000fe20003fe0100 */
[----:B------:R-:W-:Y:S01]  /*18d0*/  IMAD.SHL.U32 R12, R12, 0x2, RZ ;  /* 0x000000020c0c7824 */ /* 0x000fe200078e00ff */
[----:B------:R-:W-:Y:S02]  /*18e0*/  IADD3 R3, R11, R14, -R3 ;  /* 0x0000000e0b037210 */ /* 0x000fe40007ffe803 */
[C---:B------:R-:W-:Y:S01]  /*18f0*/  R2UR UR15, R2.reuse ;  /* 0x00000000020f72ca */ /* 0x040fe200000e0000 */
[----:B------:R-:W-:Y:S01]  /*1900*/  WARPGROUP.ARRIVE ;  /* 0x00000000000079c5 */ /* 0x000fe20000000000 */
[----:B------:R-:W-:Y:S01]  /*1910*/  R2UR UR4, R2 ;  /* 0x00000000020472ca */ /* 0x000fe200000e0000 */
[----:B------:R-:W-:Y:S01]  /*1920*/  UMOV UR57, 0x80000020 ;  /* 0x8000002000397882 */ /* 0x000fe20000000000 */
        /* <DEDUP_REMOVED lines=9> */
[----:B------:R-:W-:Y:S01]  /*19c0*/  UIADD3 UR15, UR15, 0x3000, URZ ;  /* 0x000030000f0f7890 */ /* 0x000fe2000fffe03f */
[C---:B------:R-:W-:Y:S01]  /*19d0*/  IADD3 R14, R12.reuse, 0x8, RZ ;  /* 0x000000080c0e7810 */ /* 0x040fe20007ffe0ff */
[----:B------:R-:W-:Y:S01]  /*19e0*/  USHF.R.U32.HI UR4, URZ, 0x4, UR4 ;  /* 0x000000043f047899 */ /* 0x000fe20008011604 */
[C---:B------:R-:W-:Y:S01]  /*19f0*/  ISETP.GE.AND P1, PT, R3.reuse, R12, PT ;  /* 0x0000000c0300720c */ /* 0x040fe20003f26270 */
[----:B------:R-:W-:Y:S01]  /*1a00*/  USHF.R.U32.HI UR15, URZ, 0x4, UR15 ;  /* 0x000000043f0f7899 */ /* 0x000fe2000801160f */
[C---:B------:R-:W-:Y:S01]  /*1a10*/  ISETP.GE.AND P2, PT, R3.reuse, R14, PT ;  /* 0x0000000e0300720c */ /* 0x040fe20003f46270 */
[----:B------:R-:W-:Y:S01]  /*1a20*/  ULOP3.LUT UR4, UR4, 0x3fff, URZ, 0xc0, !UPT ;  /* 0x00003fff04047892 */ /* 0x000fe2000f8ec03f */
[C---:B------:R-:W-:Y:S01]  /*1a30*/  VIADD R14, R12.reuse, 0x11 ;  /* 0x000000110c0e7836 */ /* 0x040fe20000000000 */
[----:B------:R-:W-:Y:S01]  /*1a40*/  ULOP3.LUT UR15, UR15, 0x3fff, URZ, 0xc0, !UPT ;  /* 0x00003fff0f0f7892 */ /* 0x000fe2000f8ec03f */
[C---:B------:R-:W-:Y:S01]  /*1a50*/  ISETP.GT.AND P6, PT, R3.reuse, R12, PT ;  /* 0x0000000c0300720c */ /* 0x040fe20003fc4270 */
[----:B------:R-:W-:Y:S01]  /*1a60*/  ULOP3.LUT UR4, UR4, 0x10000, URZ, 0xfc, !UPT ;  /* 0x0001000004047892 */ /* 0x000fe2000f8efc3f */
[C---:B------:R-:W-:Y:S01]  /*1a70*/  VIADD R20, R12.reuse, 0x9 ;  /* 0x000000090c147836 */ /* 0x040fe20000000000 */
[----:B------:R-:W-:Y:S01]  /*1a80*/  ULOP3.LUT UR14, UR15, 0x10000, URZ, 0xfc, !UPT ;  /* 0x000100000f0e7892 */ /* 0x000fe2000f8efc3f */
[C---:B------:R-:W-:Y:S01]  /*1a90*/  ISETP.GE.AND P5, PT, R3.reuse, R14, PT ;  /* 0x0000000e0300720c */ /* 0x040fe20003fa6270 */
[----:B------:R-:W-:Y:S01]  /*1aa0*/  UIADD3 UR52, UR4, 0x2, URZ ;  /* 0x0000000204347890 */ /* 0x000fe2000fffe03f */
[C---:B------:R-:W-:Y:S01]  /*1ab0*/  IADD3 R14, R12.reuse, 0x18, RZ ;  /* 0x000000180c0e7810 */ /* 0x040fe20007ffe0ff */
[----:B------:R-:W-:Y:S01]  /*1ac0*/  UIADD3 UR54, UR14, 0x2, URZ ;  /* 0x000000020e367890 */ /* 0x000fe2000fffe03f */
[C---:B------:R-:W-:Y:S01]  /*1ad0*/  ISETP.GE.AND P3, PT, R3.reuse, R20, PT ;  /* 0x000000140300720c */ /* 0x040fe20003f66270 */
[----:B------:R-:W-:Y:S01]  /*1ae0*/  UMOV UR56, UR4 ;  /* 0x0000000400387c82 */ /* 0x000fe20008000000 */
[----:B------:R-:W-:Y:S01]  /*1af0*/  UMOV UR58, UR14 ;  /* 0x0000000e003a7c82 */ /* 0x000fe20008000000 */
[----:B------:R-:W-:Y:S01]  /*1b00*/  UIADD3 UR48, UR4, 0x100, URZ ;  /* 0x0000010004307890 */ /* 0x000fe2000fffe03f */
[----:B------:R-:W-:Y:S01]  /*1b10*/  HGMMA.64x128x16.F32 R24, gdesc[UR56], RZ, !UPT, gsb0 ;  /* 0x01e00000381879f0 */ /* 0x000fe2000c0008ff */
[----:B------:R-:W-:Y:S01]  /*1b20*/  UIADD3 UR50, UR14, 0x200, URZ ;  /* 0x000002000e327890 */ /* 0x000fe2000fffe03f */
[C---:B------:R-:W-:Y:S01]  /*1b30*/  IADD3 R11, R3.reuse, 0x8, RZ ;  /* 0x00000008030b7810 */ /* 0x040fe20007ffe0ff */
[----:B------:R-:W-:Y:S01]  /*1b40*/  UIADD3 UR44, UR4, 0x102, URZ ;  /* 0x00000102042c7890 */ /* 0x000fe2000fffe03f */
[C---:B------:R-:W-:Y:S01]  /*1b50*/  IADD3 R22, R12.reuse, 0x10, RZ ;  /* 0x000000100c167810 */ /* 0x040fe20007ffe0ff */
[----:B------:R-:W-:Y:S01]  /*1b60*/  UIADD3 UR46, UR14, 0x202, URZ ;  /* 0x000002020e2e7890 */ /* 0x000fe2000fffe03f */
[----:B------:R-:W-:Y:S01]  /*1b70*/  IADD3 R20, R12, 0x20, RZ ;  /* 0x000000200c147810 */ /* 0x000fe20007ffe0ff */
[----:B------:R-:W-:Y:S01]  /*1b80*/  UIADD3 UR40, UR4, 0x200, URZ ;  /* 0x0000020004287890 */ /* 0x000fe2000fffe03f */
[----:B------:R-:W-:Y:S01]  /*1b90*/  ISETP.GE.AND P4, PT, R3, R22, PT ;  /* 0x000000160300720c */ /* 0x000fe20003f86270 */
[----:B------:R-:W-:-:S02]  /*1ba0*/  UIADD3 UR42, UR14, 0x400, URZ ;  /* 0x000004000e2a7890 */ /* 0x000fc4000fffe03f */
[----:B------:R-:W-:Y:S02]  /*1bb0*/  UIADD3 UR4, UR4, 0x202, URZ ;  /* 0x0000020204047890 */ /* 0x000fe4000fffe03f */
[----:B------:R-:W-:Y:S01]  /*1bc0*/  UIADD3 UR6, UR14, 0x402, URZ ;  /* 0x000004020e067890 */ /* 0x000fe2000fffe03f */
[----:B------:R-:W-:Y:S01]  /*1bd0*/  UMOV UR5, 0x80000020 ;  /* 0x8000002000057882 */ /* 0x000fe20000000000 */
[----:B------:R-:W-:Y:S01]  /*1be0*/  UMOV UR7, 0x80000020 ;  /* 0x8000002000077882 */ /* 0x000fe20000000000 */
[----:B------:R-:W-:Y:S02]  /*1bf0*/  WARPGROUP.DEPBAR.LE gsb0, 0x0 ;  /* 0x00008000000079c5 */ /* 0x000fe40000010000 */
[----:B------:R-:W-:-:S06]  /*1c00*/  WARPGROUP.ARRIVE ;  /* 0x00000000000079c5 */ /* 0x000fcc0000000000 */
[----:B------:R-:W-:Y:S03]  /*1c10*/  HGMMA.64x128x16.F32 R24, gdesc[UR52], R24, gsb0 ;  /* 0x01e00000341879f0 */ /* 0x000fe60008000818 */
[----:B------:R-:W-:Y:S02]  /*1c20*/  WARPGROUP.DEPBAR.LE gsb0, 0x0 ;  /* 0x00008000000079c5 */ /* 0x000fe40000010000 */
[----:B------:R-:W-:-:S07]  /*1c30*/  WARPGROUP.ARRIVE ;  /* 0x00000000000079c5 */ /* 0x000fce0000000000 */
        /* <DEDUP_REMOVED lines=9> */
[----:B------:R-:W-:Y:S01]  /*1cd0*/  HGMMA.64x128x16.F32 R24, gdesc[UR4], R24, gsb0 ;  /* 0x01e00000041879f0 */ /* 0x000fe20008000818 */
[----:B------:R-:W-:Y:S01]  /*1ce0*/  ULDC UR6, c[0x0][0x604] ;  /* 0x0001810000067ab9 */ /* 0x000fe20000000800 */
[----:B------:R-:W-:Y:S01]  /*1cf0*/  ULDC UR7, c[0x0][0x604] ;  /* 0x0001810000077ab9 */ /* 0x000fe20000000800 */
[----:B------:R-:W-:Y:S02]  /*1d00*/  WARPGROUP.DEPBAR.LE gsb0, 0x0 ;  /* 0x00008000000079c5 */ /* 0x000fe40000010000 */
[----:B------:R-:W-:Y:S02]  /*1d10*/  FSEL R24, R24, -INF , P1 ;  /* 0xff80000018187808 */ /* 0x000fe40000800000 */
[----:B------:R-:W-:Y:S02]  /*1d20*/  FSEL R30, R30, -INF , P1 ;  /* 0xff8000001e1e7808 */ /* 0x000fe40000800000 */
[----:B------:R-:W-:Y:S01]  /*1d30*/  ISETP.GE.AND P1, PT, R3, R14, PT ;  /* 0x0000000e0300720c */ /* 0x000fe20003f26270 */
[----:B------:R-:W-:Y:S01]  /*1d40*/  VIADD R14, R12, 0x19 ;  /* 0x000000190c0e7836 */ /* 0x000fe20000000000 */
[----:B------:R-:W-:-:S02]  /*1d50*/  FSEL R25, R25, -INF , P6 ;  /* 0xff80000019197808 */ /* 0x000fc40003000000 */
[----:B------:R-:W-:Y:S02]  /*1d60*/  FSEL R31, R31, -INF , P6 ;  /* 0xff8000001f1f7808 */ /* 0x000fe40003000000 */
[----:B------:R-:W-:Y:S01]  /*1d70*/  ISETP.GE.AND P6, PT, R3, R14, PT ;  /* 0x0000000e0300720c */ /* 0x000fe20003fc6270 */
[----:B------:R-:W-:Y:S01]  /*1d80*/  VIADD R14, R12, 0x21 ;  /* 0x000000210c0e7836 */ /* 0x000fe20000000000 */
[----:B------:R-:W-:Y:S02]  /*1d90*/  FSEL R36, R36, -INF , P1 ;  /* 0xff80000024247808 */ /* 0x000fe40000800000 */
[----:B------:R-:W-:Y:S02]  /*1da0*/  FSEL R42, R42, -INF , P1 ;  /* 0xff8000002a2a7808 */ /* 0x000fe40000800000 */
[----:B------:R-:W-:Y:S02]  /*1db0*/  FSEL R37, R37, -INF , P6 ;  /* 0xff80000025257808 */ /* 0x000fe40003000000 */
[----:B------:R-:W-:-:S02]  /*1dc0*/  FSEL R43, R43, -INF , P6 ;  /* 0xff8000002b2b7808 */ /* 0x000fc40003000000 */
[----:B------:R-:W-:Y:S02]  /*1dd0*/  FSEL R28, R28, -INF , P2 ;  /* 0xff8000001c1c7808 */ /* 0x000fe40001000000 */
[----:B------:R-:W-:Y:S02]  /*1de0*/  FSEL R34, R34, -INF , P2 ;  /* 0xff80000022227808 */ /* 0x000fe40001000000 */
[CC--:B------:R-:W-:Y:S02]  /*1df0*/  ISETP.GE.AND P1, PT, R11.reuse, R12.reuse, PT ;  /* 0x0000000c0b00720c */ /* 0x0c0fe40003f26270 */
[----:B------:R-:W-:Y:S02]  /*1e00*/  ISETP.GT.AND P6, PT, R11, R12, PT ;  /* 0x0000000c0b00720c */ /* 0x000fe40003fc4270 */
[----:B------:R-:W-:Y:S02]  /*1e10*/  ISETP.GE.AND P2, PT, R3, R20, PT ;  /* 0x000000140300720c */ /* 0x000fe40003f46270 */
[----:B------:R-:W-:-:S02]  /*1e20*/  IADD3 R20, R12, 0x28, RZ ;  /* 0x000000280c147810 */ /* 0x000fc40007ffe0ff */
[----:B------:R-:W-:Y:S02]  /*1e30*/  FSEL R26, R26, -INF , P1 ;  /* 0xff8000001a1a7808 */ /* 0x000fe40000800000 */
[----:B------:R-:W-:Y:S02]  /*1e40*/  FSEL R27, R27, -INF , P6 ;  /* 0xff8000001b1b7808 */ /* 0x000fe40003000000 */
[----:B------:R-:W-:Y:S02]  /*1e50*/  FSEL R32, R32, -INF , P4 ;  /* 0xff80000020207808 */ /* 0x000fe40002000000 */
[----:B------:R-:W-:Y:S02]  /*1e60*/  FSEL R38, R38, -INF , P4 ;  /* 0xff80000026267808 */ /* 0x000fe40002000000 */
[----:B------:R-:W-:Y:S02]  /*1e70*/  ISETP.GE.AND P4, PT, R3, R20, PT ;  /* 0x000000140300720c */ /* 0x000fe40003f86270 */
[----:B------:R-:W-:-:S02]  /*1e80*/  IADD3 R20, R12, 0x31, RZ ;  /* 0x000000310c147810 */ /* 0x000fc40007ffe0ff */
[----:B------:R-:W-:Y:S02]  /*1e90*/  FMNMX R13, R26, R27, !PT ;  /* 0x0000001b1a0d7209 */ /* 0x000fe40007800000 */
[----:B------:R-:W-:Y:S02]  /*1ea0*/  ISETP.GE.AND P1, PT, R3, R20, PT ;  /* 0x000000140300720c */ /* 0x000fe40003f26270 */
[----:B------:R-:W-:Y:S02]  /*1eb0*/  FMNMX R20, R30, R13, !PT ;  /* 0x0000000d1e147209 */ /* 0x000fe40007800000 */
[----:B------:R-:W-:Y:S02]  /*1ec0*/  FSEL R29, R29, -INF , P3 ;  /* 0xff8000001d1d7808 */ /* 0x000fe40001800000 */
[----:B------:R-:W-:Y:S02]  /*1ed0*/  FSEL R35, R35, -INF , P3 ;  /* 0xff80000023237808 */ /* 0x000fe40001800000 */
[----:B------:R-:W-:-:S02]  /*1ee0*/  FMNMX R13, R31, R20, !PT ;  /* 0x000000141f0d7209 */ /* 0x000fc40007800000 */
[----:B------:R-:W-:Y:S01]  /*1ef0*/  ISETP.GE.AND P3, PT, R3, R14, PT ;  /* 0x0000000e0300720c */ /* 0x000fe20003f66270 */
[----:B------:R-:W-:Y:S01]  /*1f00*/  VIADD R14, R12, 0x29 ;  /* 0x000000290c0e7836 */ /* 0x000fe20000000000 */
[----:B------:R-:W-:Y:S02]  /*1f10*/  FMNMX R20, R34, R13, !PT ;  /* 0x0000000d22147209 */ /* 0x000fe40007800000 */
[----:B------:R-:W-:Y:S02]  /*1f20*/  FSEL R33, R33, -INF , P5 ;  /* 0xff80000021217808 */ /* 0x000fe40002800000 */
[----:B------:R-:W-:Y:S02]  /*1f30*/  FSEL R39, R39, -INF , P5 ;  /* 0xff80000027277808 */ /* 0x000fe40002800000 */
[----:B------:R-:W-:Y:S01]  /*1f40*/  ISETP.GE.AND P5, PT, R3, R14, PT ;  /* 0x0000000e0300720c */ /* 0x000fe20003fa6270 */
[----:B------:R-:W-:Y:S01]  /*1f50*/  VIADD R14, R12, 0x30 ;  /* 0x000000300c0e7836 */ /* 0x000fe20000000000 */
[----:B------:R-:W-:-:S02]  /*1f60*/  FMNMX R13, R35, R20, !PT ;  /* 0x00000014230d7209 */ /* 0x000fc40007800000 */
[----:B------:R-:W-:Y:S02]  /*1f70*/  FSEL R40, R40, -INF , P2 ;  /* 0xff80000028287808 */ /* 0x000fe40001000000 */
[----:B------:R-:W-:Y:S02]  /*1f80*/  FMNMX R20, R38, R13, !PT ;  /* 0x0000000d26147209 */ /* 0x000fe40007800000 */
[----:B------:R-:W-:Y:S01]  /*1f90*/  ISETP.GE.AND P6, PT, R3, R14, PT ;  /* 0x0000000e0300720c */ /* 0x000fe20003fc6270 */
[----:B------:R-:W-:Y:S01]  /*1fa0*/  VIADD R14, R12, 0x38 ;  /* 0x000000380c0e7836 */ /* 0x000fe20000000000 */
[----:B------:R-:W-:Y:S02]  /*1fb0*/  FMNMX R13, R39, R20, !PT ;  /* 0x00000014270d7209 */ /* 0x000fe40007800000 */
[----:B------:R-:W-:Y:S02]  /*1fc0*/  FSEL R46, R46, -INF , P2 ;  /* 0xff8000002e2e7808 */ /* 0x000fe40001000000 */
[----:B------:R-:W-:-:S02]  /*1fd0*/  ISETP.GE.AND P2, PT, R3, R14, PT ;  /* 0x0000000e0300720c */ /* 0x000fc40003f46270 */
[----:B------:R-:W-:Y:S02]  /*1fe0*/  IADD3 R14, R12, 0x39, RZ ;  /* 0x000000390c0e7810 */ /* 0x000fe40007ffe0ff */
        /* <DEDUP_REMOVED lines=8> */
[----:B------:R-:W-:Y:S02]  /*2070*/  FSEL R50, R50, -INF , P4 ;  /* 0xff80000032327808 */ /* 0x000fe40002000000 */
[----:B------:R-:W-:Y:S02]  /*2080*/  ISETP.GE.AND P4, PT, R3, R14, PT ;  /* 0x0000000e0300720c */ /* 0x000fe40003f86270 */
[----:B------:R-:W-:Y:S02]  /*2090*/  IADD3 R14, R12, 0x41, RZ ;  /* 0x000000410c0e7810 */ /* 0x000fe40007ffe0ff */
[----:B------:R-:W-:-:S02]  /*20a0*/  FMNMX R13, R47, R20, !PT ;  /* 0x000000142f0d7209 */ /* 0x000fc40007800000 */
[----:B------:R-:W-:Y:S02]  /*20b0*/  FSEL R45, R45, -INF , P5 ;  /* 0xff8000002d2d7808 */ /* 0x000fe40002800000 */
[----:B------:R-:W-:Y:S02]  /*20c0*/  FSEL R51, R51, -INF , P5 ;  /* 0xff80000033337808 */ /* 0x000fe40002800000 */
[----:B------:R-:W-:Y:S01]  /*20d0*/  ISETP.GE.AND P5, PT, R3, R14, PT ;  /* 0x0000000e0300720c */ /* 0x000fe20003fa6270 */
[----:B------:R-:W-:Y:S01]  /*20e0*/  VIADD R14, R12, 0x48 ;  /* 0x000000480c0e7836 */ /* 0x000fe20000000000 */
[----:B------:R-:W-:Y:S02]  /*20f0*/  FMNMX R20, R50, R13, !PT ;  /* 0x0000000d32147209 */ /* 0x000fe40007800000 */
[----:B------:R-:W-:Y:S02]  /*2100*/  FSEL R48, R48, -INF , P6 ;  /* 0xff80000030307808 */ /* 0x000fe40003000000 */
[----:B------:R-:W-:-:S02]  /*2110*/  FSEL R54, R54, -INF , P6 ;  /* 0xff80000036367808 */ /* 0x000fc40003000000 */
[----:B------:R-:W-:Y:S02]  /*2120*/  FMNMX R15, R51, R20, !PT ;  /* 0x00000014330f7209 */ /* 0x000fe40007800000 */
[----:B------:R-:W-:Y:S02]  /*2130*/  ISETP.GE.AND P6, PT, R3, R14, PT ;  /* 0x0000000e0300720c */ /* 0x000fe40003fc6270 */
[----:B------:R-:W-:Y:S02]  /*2140*/  IADD3 R14, R12, 0x49, RZ ;  /* 0x000000490c0e7810 */ /* 0x000fe40007ffe0ff */
[----:B------:R-:W-:Y:S02]  /*2150*/  FMNMX R13, R24, R25, !PT ;  /* 0x00000019180d7209 */ /* 0x000fe40007800000 */
[----:B------:R-:W-:Y:S02]  /*2160*/  FSEL R55, R55, -INF , P1 ;  /* 0xff80000037377808 */ /* 0x000fe40000800000 */
[----:B------:R-:W-:-:S02]  /*2170*/  FMNMX R22, R54, R15, !PT ;  /* 0x0000000f36167209 */ /* 0x000fc40007800000 */
[----:B------:R-:W-:Y:S02]  /*2180*/  FSEL R49, R49, -INF , P1 ;  /* 0xff80000031317808 */ /* 0x000fe40000800000 */
[----:B------:R-:W-:Y:S01]  /*2190*/  ISETP.GE.AND P1, PT, R3, R14, PT ;  /* 0x0000000e0300720c */ /* 0x000fe20003f26270 */
[----:B------:R-:W-:Y:S01]  /*21a0*/  VIADD R14, R12, 0x50 ;  /* 0x000000500c0e7836 */ /* 0x000fe20000000000 */
[----:B------:R-:W-:Y:S02]  /*21b0*/  FMNMX R20, R28, R13, !PT ;  /* 0x0000000d1c147209 */ /* 0x000fe40007800000 */
[----:B------:R-:W-:Y:S02]  /*21c0*/  FSEL R58, R58, -INF , P2 ;  /* 0xff8000003a3a7808 */ /* 0x000fe40001000000 */
[----:B------:R-:W-:Y:S02]  /*21d0*/  FMNMX R15, R55, R22, !PT ;  /* 0x00000016370f7209 */ /* 0x000fe40007800000 */
[----:B------:R-:W-:-:S02]  /*21e0*/  FMNMX R13, R29, R20, !PT ;  /* 0x000000141d0d7209 */ /* 0x000fc40007800000 */
[----:B------:R-:W-:Y:S02]  /*21f0*/  FSEL R52, R52, -INF , P2 ;  /* 0xff80000034347808 */ /* 0x000fe40001000000 */
[----:B------:R-:W-:Y:S02]  /*2200*/  ISETP.GE.AND P2, PT, R3, R14, PT ;  /* 0x0000000e0300720c */ /* 0x000fe40003f46270 */
[----:B------:R-:W-:Y:S02]  /*2210*/  FSEL R59, R59, -INF , P3 ;  /* 0xff8000003b3b7808 */ /* 0x000fe40001800000 */
[----:B------:R-:W-:Y:S02]  /*2220*/  FMNMX R22, R58, R15, !PT ;  /* 0x0000000f3a167209 */ /* 0x000fe40007800000 */
[----:B------:R-:W-:Y:S02]  /*2230*/  IADD3 R14, R12, 0x51, RZ ;  /* 0x000000510c0e7810 */ /* 0x000fe40007ffe0ff */
[----:B------:R-:W-:-:S02]  /*2240*/  FMNMX R20, R32, R13, !PT ;  /* 0x0000000d20147209 */ /* 0x000fc40007800000 */
[----:B------:R-:W-:Y:S02]  /*2250*/  FSEL R53, R53, -INF , P3 ;  /* 0xff80000035357808 */ /* 0x000fe40001800000 */
[----:B------:R-:W-:Y:S02]  /*2260*/  FSEL R62, R62, -INF , P4 ;  /* 0xff8000003e3e7808 */ /* 0x000fe40002000000 */
[----:B------:R-:W-:Y:S02]  /*2270*/  FMNMX R15, R59, R22, !PT ;  /* 0x000000163b0f7209 */ /* 0x000fe40007800000 */
[----:B------:R-:W-:Y:S01]  /*2280*/  ISETP.GE.AND P3, PT, R3, R14, PT ;  /* 0x0000000e0300720c */ /* 0x000fe20003f66270 */
[----:B------:R-:W-:Y:S01]  /*2290*/  VIADD R14, R12, 0x58 ;  /* 0x000000580c0e7836 */ /* 0x000fe20000000000 */
[----:B------:R-:W-:Y:S02]  /*22a0*/  FMNMX R13, R33, R20, !PT ;  /* 0x00000014210d7209 */ /* 0x000fe40007800000 */
[----:B------:R-:W-:-:S02]  /*22b0*/  FSEL R63, R63, -INF , P5 ;  /* 0xff8000003f3f7808 */ /* 0x000fc40002800000 */
[----:B------:R-:W-:Y:S02]  /*22c0*/  FMNMX R22, R62, R15, !PT ;  /* 0x0000000f3e167209 */ /* 0x000fe40007800000 */
[----:B------:R-:W-:Y:S02]  /*22d0*/  FSEL R56, R56, -INF , P4 ;  /* 0xff80000038387808 */ /* 0x000fe40002000000 */
[----:B------:R-:W-:Y:S02]  /*22e0*/  FMNMX R20, R36, R13, !PT ;  /* 0x0000000d24147209 */ /* 0x000fe40007800000 */
[----:B------:R-:W-:Y:S02]  /*22f0*/  ISETP.GE.AND P4, PT, R3, R14, PT ;  /* 0x0000000e0300720c */ /* 0x000fe40003f86270 */
[----:B------:R-:W-:Y:S02]  /*2300*/  IADD3 R14, R12, 0x59, RZ ;  /* 0x000000590c0e7810 */ /* 0x000fe40007ffe0ff */
[----:B------:R-:W-:-:S02]  /*2310*/  FSEL R66, R66, -INF , P6 ;  /* 0xff80000042427808 */ /* 0x000fc40003000000 */
[----:B------:R-:W-:Y:S02]  /*2320*/  FMNMX R15, R63, R22, !PT ;  /* 0x000000163f0f7209 */ /* 0x000fe40007800000 */
[----:B------:R-:W-:Y:S02]  /*2330*/  FMNMX R13, R37, R20, !PT ;  /* 0x00000014250d7209 */ /* 0x000fe40007800000 */
[----:B------:R-:W-:Y:S02]  /*2340*/  FSEL R57, R57, -INF , P5 ;  /* 0xff80000039397808 */ /* 0x000fe40002800000 */
[----:B------:R-:W-:Y:S01]  /*2350*/  ISETP.GE.AND P5, PT, R3, R14, PT ;  /* 0x0000000e0300720c */ /* 0x000fe20003fa6270 */
[----:B------:R-:W-:Y:S01]  /*2360*/  VIADD R14, R12, 0x60 ;  /* 0x000000600c0e7836 */ /* 0x000fe20000000000 */
[----:B------:R-:W-:Y:S02]  /*2370*/  FSEL R67, R67, -INF , P1 ;  /* 0xff80000043437808 */ /* 0x000fe40000800000 */
[----:B------:R-:W-:-:S02]  /*2380*/  FMNMX R22, R66, R15, !PT ;  /* 0x0000000f42167209 */ /* 0x000fc40007800000 */
[----:B------:R-:W-:Y:S02]  /*2390*/  FMNMX R20, R40, R13, !PT ;  /* 0x0000000d28147209 */ /* 0x000fe40007800000 */
[----:B------:R-:W-:Y:S02]  /*23a0*/  FSEL R70, R70, -INF , P2 ;  /* 0xff80000046467808 */ /* 0x000fe40001000000 */
[----:B------:R-:W-:Y:S02]  /*23b0*/  FMNMX R15, R67, R22, !PT ;  /* 0x00000016430f7209 */ /* 0x000fe40007800000 */
[----:B------:R-:W-:Y:S02]  /*23c0*/  FSEL R60, R60, -INF , P6 ;  /* 0xff8000003c3c7808 */ /* 0x000fe40003000000 */
[----:B------:R-:W-:Y:S02]  /*23d0*/  ISETP.GE.AND P6, PT, R3, R14, PT ;  /* 0x0000000e0300720c */ /* 0x000fe40003fc6270 */
[----:B------:R-:W-:-:S02]  /*23e0*/  FMNMX R13, R41, R20, !PT ;  /* 0x00000014290d7209 */ /* 0x000fc40007800000 */
[----:B------:R-:W-:Y:S02]  /*23f0*/  IADD3 R14, R12, 0x61, RZ ;  /* 0x000000610c0e7810 */ /* 0x000fe40007ffe0ff */
[----:B------:R-:W-:Y:S02]  /*2400*/  FSEL R71, R71, -INF , P3 ;  /* 0xff80000047477808 */ /* 0x000fe40001800000 */
[----:B------:R-:W-:Y:S02]  /*2410*/  FMNMX R22, R70, R15, !PT ;  /* 0x0000000f46167209 */ /* 0x000fe40007800000 */
[----:B------:R-:W-:Y:S02]  /*2420*/  FSEL R61, R61, -INF , P1 ;  /* 0xff8000003d3d7808 */ /* 0x000fe40000800000 */
[----:B------:R-:W-:Y:S02]  /*2430*/  FMNMX R20, R44, R13, !PT ;  /* 0x0000000d2c147209 */ /* 0x000fe40007800000 */
[----:B------:R-:W-:Y:S01]  /*2440*/  ISETP.GE.AND P1, PT, R3, R14, PT ;  /* 0x0000000e0300720c */ /* 0x000fe20003f26270 */
[----:B------:R-:W-:Y:S01]  /*2450*/  VIADD R14, R12, 0x68 ;  /* 0x000000680c0e7836 */ /* 0x000fe20000000000 */
[----:B------:R-:W-:-:S02]  /*2460*/  FSEL R74, R74, -INF , P4 ;  /* 0xff8000004a4a7808 */ /* 0x000fc40002000000 */
[----:B------:R-:W-:Y:S02]  /*2470*/  FMNMX R15, R71, R22, !PT ;  /* 0x00000016470f7209 */ /* 0x000fe40007800000 */
[----:B------:R-:W-:Y:S02]  /*2480*/  FMNMX R13, R45, R20, !PT ;  /* 0x000000142d0d7209 */ /* 0x000fe40007800000 */
[----:B------:R-:W-:Y:S02]  /*2490*/  FSEL R64, R64, -INF , P2 ;  /* 0xff80000040407808 */ /* 0x000fe40001000000 */
[----:B------:R-:W-:Y:S02]  /*24a0*/  FSEL R75, R75, -INF , P5 ;  /* 0xff8000004b4b7808 */ /* 0x000fe40002800000 */
[----:B------:R-:W-:Y:S02]  /*24b0*/  FMNMX R22, R74, R15, !PT ;  /* 0x0000000f4a167209 */ /* 0x000fe40007800000 */
[----:B------:R-:W-:-:S02]  /*24c0*/  ISETP.GE.AND P2, PT, R3, R14, PT ;  /* 0x0000000e0300720c */ /* 0x000fc40003f46270 */
[----:B------:R-:W-:Y:S02]  /*24d0*/  IADD3 R14, R12, 0x69, RZ ;  /* 0x000000690c0e7810 */ /* 0x000fe40007ffe0ff */
[----:B------:R-:W-:Y:S02]  /*24e0*/  FMNMX R20, R48, R13, !PT ;  /* 0x0000000d30147209 */ /* 0x000fe40007800000 */
[----:B------:R-:W-:Y:S02]  /*24f0*/  FSEL R78, R78, -INF , P6 ;  /* 0xff8000004e4e7808 */ /* 0x000fe40003000000 */
[----:B------:R-:W-:Y:S02]  /*2500*/  FMNMX R15, R75, R22, !PT ;  /* 0x000000164b0f7209 */ /* 0x000fe40007800000 */
[----:B------:R-:W-:Y:S02]  /*2510*/  FSEL R65, R65, -INF , P3 ;  /* 0xff80000041417808 */ /* 0x000fe40001800000 */
[----:B------:R-:W-:Y:S01]  /*2520*/  ISETP.GE.AND P3, PT, R3, R14, PT ;  /* 0x0000000e0300720c */ /* 0x000fe20003f66270 */
[----:B------:R-:W-:Y:S01]  /*2530*/  VIADD R14, R12, 0x70 ;  /* 0x000000700c0e7836 */ /* 0x000fe20000000000 */
[----:B------:R-:W-:-:S02]  /*2540*/  FMNMX R13, R49, R20, !PT ;  /* 0x00000014310d7209 */ /* 0x000fc40007800000 */
[----:B------:R-:W-:Y:S02]  /*2550*/  FSEL R79, R79, -INF , P1 ;  /* 0xff8000004f4f7808 */ /* 0x000fe40000800000 */
[----:B------:R-:W-:Y:S02]  /*2560*/  FMNMX R22, R78, R15, !PT ;  /* 0x0000000f4e167209 */ /* 0x000fe40007800000 */
[----:B------:R-:W-:Y:S02]  /*2570*/  FMNMX R20, R52, R13, !PT ;  /* 0x0000000d34147209 */ /* 0x000fe40007800000 */
[----:B------:R-:W-:Y:S02]  /*2580*/  FSEL R68, R68, -INF , P4 ;  /* 0xff80000044447808 */ /* 0x000fe40002000000 */
[----:B------:R-:W-:Y:S02]  /*2590*/  ISETP.GE.AND P4, PT, R3, R14, PT ;  /* 0x0000000e0300720c */ /* 0x000fe40003f86270 */
[----:B------:R-:W-:-:S02]  /*25a0*/  FSEL R82, R82, -INF , P2 ;  /* 0xff80000052527808 */ /* 0x000fc40001000000 */
[----:B------:R-:W-:Y:S02]  /*25b0*/  FMNMX R15, R79, R22, !PT ;  /* 0x000000164f0f7209 */ /* 0x000fe40007800000 */
[----:B------:R-:W-:Y:S02]  /*25c0*/  IADD3 R14, R12, 0x71, RZ ;  /* 0x000000710c0e7810 */ /* 0x000fe40007ffe0ff */
[----:B------:R-:W-:Y:S02]  /*25d0*/  FMNMX R13, R53, R20, !PT ;  /* 0x00000014350d7209 */ /* 0x000fe40007800000 */
[----:B------:R-:W-:Y:S02]  /*25e0*/  FSEL R69, R69, -INF , P5 ;  /* 0xff80000045457808 */ /* 0x000fe40002800000 */
[----:B------:R-:W-:Y:S02]  /*25f0*/  FSEL R83, R83, -INF , P3 ;  /* 0xff80000053537808 */ /* 0x000fe40001800000 */
[----:B------:R-:W-:-:S02]  /*2600*/  FMNMX R20, R82, R15, !PT ;  /* 0x0000000f52147209 */ /* 0x000fc40007800000 */
[----:B------:R-:W-:Y:S02]  /*2610*/  ISETP.GE.AND P5, PT, R3, R14, PT ;  /* 0x0000000e0300720c */ /* 0x000fe40003fa6270 */
[----:B------:R-:W-:Y:S02]  /*2620*/  FMNMX R14, R56, R13, !PT ;  /* 0x0000000d380e7209 */ /* 0x000fe40007800000 */
[----:B------:R-:W-:Y:S02]  /*2630*/  FSEL R86, R86, -INF , P4 ;  /* 0xff80000056567808 */ /* 0x000fe40002000000 */
[----:B------:R-:W-:Y:S02]  /*2640*/  FMNMX R15, R83, R20, !PT ;  /* 0x00000014530f7209 */ /* 0x000fe40007800000 */
[----:B------:R-:W-:Y:S02]  /*2650*/  FMNMX R13, R57, R14, !PT ;  /* 0x0000000e390d7209 */ /* 0x000fe40007800000 */
[----:B------:R-:W-:-:S02]  /*2660*/  FSEL R87, R87, -INF , P5 ;  /* 0xff80000057577808 */ /* 0x000fc40002800000 */
[----:B------:R-:W-:Y:S02]  /*2670*/  FMNMX R20, R86, R15, !PT ;  /* 0x0000000f56147209 */ /* 0x000fe40007800000 */
[----:B------:R-:W-:Y:S02]  /*2680*/  FMNMX R14, R60, R13, !PT ;  /* 0x0000000d3c0e7209 */ /* 0x000fe40007800000 */
[----:B------:R-:W-:Y:S02]  /*2690*/  FMNMX R20, R87, R20, !PT ;  /* 0x0000001457147209 */ /* 0x000fe40007800000 */
[----:B------:R-:W-:Y:S02]  /*26a0*/  FMNMX R13, R61, R14, !PT ;  /* 0x0000000e3d0d7209 */ /* 0x000fe40007800000 */
[----:B------:R-:W-:Y:S01]  /*26b0*/  FSEL R72, R72, -INF , P6 ;  /* 0xff80000048487808 */ /* 0x000fe20003000000 */
[----:B------:R-:W2:Y:S01]  /*26c0*/  SHFL.BFLY PT, R15, R20, 0x1, 0x1f ;  /* 0x0c201f00140f7f89 */ /* 0x000ea200000e0000 */
[----:B------:R-:W-:-:S02]  /*26d0*/  FMNMX R14, R64, R13, !PT ;  /* 0x0000000d400e7209 */ /* 0x000fc40007800000 */
[----:B------:R-:W-:Y:S02]  /*26e0*/  FSEL R73, R73, -INF , P1 ;  /* 0xff80000049497808 */ /* 0x000fe40000800000 */
[----:B------:R-:W-:Y:S02]  /*26f0*/  FMNMX R13, R65, R14, !PT ;  /* 0x0000000e410d7209 */ /* 0x000fe40007800000 */
[----:B------:R-:W-:Y:S02]  /*2700*/  FSEL R76, R76, -INF , P2 ;  /* 0xff8000004c4c7808 */ /* 0x000fe40001000000 */
[----:B------:R-:W-:Y:S02]  /*2710*/  FMNMX R14, R68, R13, !PT ;  /* 0x0000000d440e7209 */ /* 0x000fe40007800000 */
[----:B------:R-:W-:Y:S02]  /*2720*/  FSEL R77, R77, -INF , P3 ;  /* 0xff8000004d4d7808 */ /* 0x000fe40001800000 */
[----:B------:R-:W-:-:S02]  /*2730*/  FMNMX R13, R69, R14, !PT ;  /* 0x0000000e450d7209 */ /* 0x000fc40007800000 */
[----:B------:R-:W-:Y:S02]  /*2740*/  FSEL R80, R80, -INF , P4 ;  /* 0xff80000050507808 */ /* 0x000fe40002000000 */
[----:B------:R-:W-:Y:S02]  /*2750*/  FMNMX R14, R72, R13, !PT ;  /* 0x0000000d480e7209 */ /* 0x000fe40007800000 */
[----:B------:R-:W-:Y:S02]  /*2760*/  FSEL R81, R81, -INF , P5 ;  /* 0xff80000051517808 */ /* 0x000fe40002800000 */
[----:B------:R-:W-:Y:S01]  /*2770*/  FMNMX R13, R73, R14, !PT ;  /* 0x0000000e490d7209 */ /* 0x000fe20007800000 */
[----:B------:R-:W-:Y:S01]  /*2780*/  VIADD R14, R12, 0x78 ;  /* 0x000000780c0e7836 */ /* 0x000fe20000000000 */
[----:B--2---:R-:W-:Y:S02]  /*2790*/  FMNMX R15, R20, R15, !PT ;  /* 0x0000000f140f7209 */ /* 0x004fe40007800000 */
[----:B------:R-:W-:-:S02]  /*27a0*/  FMNMX R20, R76, R13, !PT ;  /* 0x0000000d4c147209 */ /* 0x000fc40007800000 */
[----:B------:R-:W-:Y:S01]  /*27b0*/  ISETP.GE.AND P1, PT, R3, R14, PT ;  /* 0x0000000e0300720c */ /* 0x000fe20003f26270 */
[----:B------:R-:W2:Y:S01]  /*27c0*/  SHFL.BFLY PT, R22, R15, 0x2, 0x1f ;  /* 0x0c401f000f167f89 */ /* 0x000ea200000e0000 */
[----:B------:R-:W-:Y:S02]  /*27d0*/  FMNMX R13, R77, R20, !PT ;  /* 0x000000144d0d7209 */ /* 0x000fe40007800000 */
[----:B------:R-:W-:Y:S02]  /*27e0*/  IADD3 R14, R12, 0x79, RZ ;  /* 0x000000790c0e7810 */ /* 0x000fe40007ffe0ff */
[----:B------:R-:W-:Y:S02]  /*27f0*/  FMNMX R20, R80, R13, !PT ;  /* 0x0000000d50147209 */ /* 0x000fe40007800000 */
[----:B------:R-:W-:Y:S02]  /*2800*/  ISETP.GE.AND P2, PT, R3, R14, PT ;  /* 0x0000000e0300720c */ /* 0x000fe40003f46270 */
[----:B------:R-:W-:-:S02]  /*2810*/  FSEL R84, R84, -INF , P1 ;  /* 0xff80000054547808 */ /* 0x000fc40000800000 */
[----:B------:R-:W-:Y:S02]  /*2820*/  FMNMX R13, R81, R20, !PT ;  /* 0x00000014510d7209 */ /* 0x000fe40007800000 */
[----:B------:R-:W-:Y:S02]  /*2830*/  FSEL R85, R85, -INF , P2 ;  /* 0xff80000055557808 */ /* 0x000fe40001000000 */
[----:B------:R-:W-:-:S04]  /*2840*/  FMNMX R14, R84, R13, !PT ;  /* 0x0000000d540e7209 */ /* 0x000fc80007800000 */
[----:B------:R-:W-:-:S05]  /*2850*/  FMNMX R14, R85, R14, !PT ;  /* 0x0000000e550e7209 */ /* 0x000fca0007800000 */
[----:B------:R-:W3:Y:S01]  /*2860*/  SHFL.BFLY PT, R13, R14, 0x1, 0x1f ;  /* 0x0c201f000e0d7f89 */ /* 0x000ee200000e0000 */
[----:B--2---:R-:W-:-:S04]  /*2870*/  FMNMX R20, R15, R22, !PT ;  /* 0x000000160f147209 */ /* 0x004fc80007800000 */
[----:B------:R-:W-:-:S04]  /*2880*/  FSETP.NEU.AND P1, PT, R20, -INF , PT ;  /* 0xff8000001400780b */ /* 0x000fc80003f2d000 */
[----:B------:R-:W-:-:S05]  /*2890*/  FSEL R15, R20, RZ, P1 ;  /* 0x000000ff140f7208 */ /* 0x000fca0000800000 */
[----:B------:R-:W-:Y:S01]  /*28a0*/  FMUL R88, R15, UR6 ;  /* 0x000000060f587c20 */ /* 0x000fe20008400000 */
[----:B------:R-:W-:-:S03]  /*28b0*/  ULDC UR6, c[0x0][0x604] ;  /* 0x0001810000067ab9 */ /* 0x000fc60000000800 */
[--C-:B------:R-:W-:Y:S01]  /*28c0*/  FFMA R26, R26, UR6, -R88.reuse ;  /* 0x000000061a1a7c23 */ /* 0x100fe20008000858 */
[----:B------:R-:W-:Y:S02]  /*28d0*/  ULDC UR6, c[0x0][0x604] ;  /* 0x0001810000067ab9 */ /* 0x000fe40000000800 */
[--C-:B------:R-:W-:Y:S01]  /*28e0*/  FFMA R15, R27, UR6, -R88.reuse ;  /* 0x000000061b0f7c23 */ /* 0x100fe20008000858 */
[----:B------:R-:W-:Y:S01]  /*28f0*/  ULDC UR6, c[0x0][0x604] ;  /* 0x0001810000067ab9 */ /* 0x000fe20000000800 */
[----:B------:R-:W-:Y:S01]  /*2900*/  FSETP.GEU.AND P1, PT, R26, -126, PT ;  /* 0xc2fc00001a00780b */ /* 0x000fe20003f2e000 */
[--C-:B------:R-:W-:Y:S01]  /*2910*/  FFMA R27, R30, UR6, -R88.reuse ;  /* 0x000000061e1b7c23 */ /* 0x100fe20008000858 */
[----:B---3--:R-:W-:Y:S01]  /*2920*/  FMNMX R13, R14, R13, !PT ;  /* 0x0000000d0e0d7209 */ /* 0x008fe20007800000 */
[----:B------:R-:W-:Y:S01]  /*2930*/  ULDC UR6, c[0x0][0x604] ;  /* 0x0001810000067ab9 */ /* 0x000fe20000000800 */
[----:B------:R-:W-:Y:S01]  /*2940*/  FSETP.GEU.AND P4, PT, R15, -126, PT ;  /* 0xc2fc00000f00780b */ /* 0x000fe20003f8e000 */
[--C-:B------:R-:W-:Y:S01]  /*2950*/  FFMA R31, R31, UR6, -R88.reuse ;  /* 0x000000061f1f7c23 */ /* 0x100fe20008000858 */
[----:B------:R-:W-:Y:S01]  /*2960*/  ULDC UR6, c[0x0][0x604] ;  /* 0x0001810000067ab9 */ /* 0x000fe20000000800 */
[----:B------:R-:W2:Y:S01]  /*2970*/  SHFL.BFLY PT, R22, R13, 0x2, 0x1f ;  /* 0x0c401f000d167f89 */ /* 0x000ea200000e0000 */
[----:B-1----:R-:W-:Y:S01]  /*2980*/  FFMA R17, R34, UR6, -R88 ;  /* 0x0000000622117c23 */ /* 0x002fe20008000858 */
[----:B------:R-:W-:Y:S01]  /*2990*/  ULDC UR6, c[0x0][0x604] ;  /* 0x0001810000067ab9 */ /* 0x000fe20000000800 */
[----:B------:R-:W-:-:S02]  /*29a0*/  FSETP.GEU.AND P3, PT, R27, -126, PT ;  /* 0xc2fc00001b00780b */ /* 0x000fc40003f6e000 */
[----:B------:R-:W-:Y:S01]  /*29b0*/  FSETP.GEU.AND P2, PT, R31, -126, PT ;  /* 0xc2fc00001f00780b */ /* 0x000fe20003f4e000 */
[----:B------:R-:W-:Y:S01]  /*29c0*/  @!P1 FMUL R26, R26, 0.5 ;  /* 0x3f0000001a1a9820 */ /* 0x000fe20000400000 */
[----:B------:R-:W-:-:S03]  /*29d0*/  FSETP.GEU.AND P6, PT, R17, -126, PT ;  /* 0xc2fc00001100780b */ /* 0x000fc60003fce000 */
[----:B------:R1:W3:Y:S01]  /*29e0*/  MUFU.EX2 R14, R26 ;  /* 0x0000001a000e7308 */ /* 0x0002e20000000800 */
[----:B------:R-:W-:-:S05]  /*29f0*/  @!P4 FMUL R15, R15, 0.5 ;  /* 0x3f0000000f0fc820 */ /* 0x000fca0000400000 */
[----:B------:R-:W-:Y:S02]  /*2a00*/  @!P3 FMUL R27, R27, 0.5 ;  /* 0x3f0000001b1bb820 */ /* 0x000fe40000400000 */
[----:B------:R-:W4:Y:S01]  /*2a10*/  MUFU.EX2 R15, R15 ;  /* 0x0000000f000f7308 */ /* 0x000f220000000800 */
[--C-:B-1----:R-:W-:Y:S01]  /*2a20*/  FFMA R26, R35, UR6, -R88.reuse ;  /* 0x00000006231a7c23 */ /* 0x102fe20008000858 */
[----:B------:R-:W-:Y:S01]  /*2a30*/  ULDC UR6, c[0x0][0x604] ;  /* 0x0001810000067ab9 */ /* 0x000fe20000000800 */
[----:B------:R-:W-:Y:S01]  /*2a40*/  @!P2 FMUL R31, R31, 0.5 ;  /* 0x3f0000001f1fa820 */ /* 0x000fe20000400000 */
[--C-:B------:R-:W-:Y:S01]  /*2a50*/  FFMA R38, R38, UR6, -R88.reuse ;  /* 0x0000000626267c23 */ /* 0x100fe20008000858 */
[----:B------:R-:W-:Y:S01]  /*2a60*/  @!P6 FMUL R17, R17, 0.5 ;  /* 0x3f0000001111e820 */ /* 0x000fe20000400000 */
[----:B--2---:R-:W-:Y:S01]  /*2a70*/  FMNMX R19, R13, R22, !PT ;  /* 0x000000160d137209 */ /* 0x004fe20007800000 */
[----:B------:R-:W-:Y:S01]  /*2a80*/  ULDC UR6, c[0x0][0x604] ;  /* 0x0001810000067ab9 */ /* 0x000fe20000000800 */
[----:B------:R-:W1:Y:S01]  /*2a90*/  MUFU.EX2 R22, R31 ;  /* 0x0000001f00167308 */ /* 0x000e620000000800 */
[----:B---3--:R-:W-:Y:S01]  /*2aa0*/  @!P1 FMUL R14, R14, R14 ;  /* 0x0000000e0e0e9220 */ /* 0x008fe20000400000 */
[----:B------:R-:W-:Y:S01]  /*2ab0*/  FSETP.NEU.AND P5, PT, R19, -INF , PT ;  /* 0xff8000001300780b */ /* 0x000fe20003fad000 */
[--C-:B------:R-:W-:Y:S01]  /*2ac0*/  FFMA R30, R39, UR6, -R88.reuse ;  /* 0x00000006271e7c23 */ /* 0x100fe20008000858 */
[----:B------:R-:W-:Y:S01]  /*2ad0*/  FSETP.GEU.AND P1, PT, R38, -126, PT ;  /* 0xc2fc00002600780b */ /* 0x000fe20003f2e000 */
[----:B------:R-:W-:Y:S01]  /*2ae0*/  ULDC UR6, c[0x0][0x604] ;  /* 0x0001810000067ab9 */ /* 0x000fe20000000800 */
[----:B------:R-:W-:Y:S01]  /*2af0*/  FSEL R13, R19, RZ, P5 ;  /* 0x000000ff130d7208 */ /* 0x000fe20002800000 */
[----:B------:R-:W-:Y:S01]  /*2b00*/  FFMA R21, R42, UR6, -R88 ;  /* 0x000000062a157c23 */ /* 0x000fe20008000858 */
[----:B------:R-:W-:Y:S01]  /*2b10*/  FSETP.GEU.AND P5, PT, R26, -126, PT ;  /* 0xc2fc00001a00780b */ /* 0x000fe20003fae000 */
[----:B------:R-:W2:Y:S01]  /*2b20*/  MUFU.EX2 R27, R27 ;  /* 0x0000001b001b7308 */ /* 0x000ea20000000800 */
[----:B----4-:R-:W-:Y:S01]  /*2b30*/  @!P4 FMUL R15, R15, R15 ;  /* 0x0000000f0f0fc220 */ /* 0x010fe20000400000 */
[----:B------:R-:W-:Y:S01]  /*2b40*/  FSETP.GEU.AND P4, PT, R30, -126, PT ;  /* 0xc2fc00001e00780b */ /* 0x000fe20003f8e000 */
[----:B------:R-:W-:-:S02]  /*2b50*/  ULDC UR6, c[0x0][0x604] ;  /* 0x0001810000067ab9 */ /* 0x000fc40000000800 */
[--C-:B------:R-:W-:Y:S01]  /*2b60*/  FFMA R34, R43, UR6, -R88.reuse ;  /* 0x000000062b227c23 */ /* 0x100fe20008000858 */
[----:B------:R-:W-:Y:S02]  /*2b70*/  ULDC UR6, c[0x0][0x604] ;  /* 0x0001810000067ab9 */ /* 0x000fe40000000800 */
[----:B------:R-:W3:Y:S01]  /*2b80*/  MUFU.EX2 R17, R17 ;  /* 0x0000001100117308 */ /* 0x000ee20000000800 */
[----:B------:R-:W-:Y:S01]  /*2b90*/  @!P1 FMUL R38, R38, 0.5 ;  /* 0x3f00000026269820 */ /* 0x000fe20000400000 */
[----:B------:R-:W-:Y:S01]  /*2ba0*/  FFMA R35, R46, UR6, -R88 ;  /* 0x000000062e237c23 */ /* 0x000fe20008000858 */
[----:B------:R-:W-:Y:S01]  /*2bb0*/  ULDC UR6, c[0x0][0x604] ;  /* 0x0001810000067ab9 */ /* 0x000fe20000000800 */
[----:B------:R-:W-:Y:S01]  /*2bc0*/  @!P5 FMUL R26, R26, 0.5 ;  /* 0x3f0000001a1ad820 */ /* 0x000fe20000400000 */
[----:B-1----:R-:W-:Y:S01]  /*2bd0*/  @!P2 FMUL R22, R22, R22 ;  /* 0x000000161616a220 */ /* 0x002fe20000400000 */
[----:B------:R-:W-:Y:S01]  /*2be0*/  FSETP.GEU.AND P2, PT, R34, -126, PT ;  /* 0xc2fc00002200780b */ /* 0x000fe20003f4e000 */
[----:B------:R-:W-:Y:S01]  /*2bf0*/  @!P4 FMUL R30, R30, 0.5 ;  /* 0x3f0000001e1ec820 */ /* 0x000fe20000400000 */
[----:B------:R1:W4:Y:S01]  /*2c00*/  MUFU.EX2 R31, R38 ;  /* 0x00000026001f7308 */ /* 0x0003220000000800 */
[----:B--2---:R-:W-:Y:S01]  /*2c10*/  @!P3 FMUL R27, R27, R27 ;  /* 0x0000001b1b1bb220 */ /* 0x004fe20000400000 */
[----:B------:R-:W-:-:S06]  /*2c20*/  FSETP.GEU.AND P3, PT, R21, -126, PT ;  /* 0xc2fc00001500780b */ /* 0x000fcc0003f6e000 */
[----:B------:R-:W2:Y:S01]  /*2c30*/  MUFU.EX2 R26, R26 ;  /* 0x0000001a001a7308 */ /* 0x000ea20000000800 */
[--C-:B-1----:R-:W-:Y:S01]  /*2c40*/  FFMA R38, R47, UR6, -R88.reuse ;  /* 0x000000062f267c23 */ /* 0x102fe20008000858 */
[----:B---3--:R-:W-:Y:S01]  /*2c50*/  @!P6 FMUL R17, R17, R17 ;  /* 0x000000111111e220 */ /* 0x008fe20000400000 */
[----:B------:R-:W-:Y:S01]  /*2c60*/  FSETP.GEU.AND P6, PT, R35, -126, PT ;  /* 0xc2fc00002300780b */ /* 0x000fe20003fce000 */
[----:B------:R-:W-:Y:S01]  /*2c70*/  @!P2 FMUL R34, R34, 0.5 ;  /* 0x3f0000002222a820 */ /* 0x000fe20000400000 */
[----:B------:R-:W-:Y:S02]  /*2c80*/  ULDC UR6, c[0x0][0x604] ;  /* 0x0001810000067ab9 */ /* 0x000fe40000000800 */
[----:B------:R-:W-:Y:S01]  /*2c90*/  @!P3 FMUL R21, R21, 0.5 ;  /* 0x3f0000001515b820 */ /* 0x000fe20000400000 */
[----:B------:R-:W1:Y:S01]  /*2ca0*/  MUFU.EX2 R30, R30 ;  /* 0x0000001e001e7308 */ /* 0x000e620000000800 */
[--C-:B------:R-:W-:Y:S01]  /*2cb0*/  FFMA R23, R50, UR6, -R88.reuse ;  /* 0x0000000632177c23 */ /* 0x100fe20008000858 */
[----:B------:R-:W-:Y:S01]  /*2cc0*/  ULDC UR6, c[0x0][0x604] ;  /* 0x0001810000067ab9 */ /* 0x000fe20000000800 */
[----:B----4-:R-:W-:Y:S01]  /*2cd0*/  @!P1 FMUL R31, R31, R31 ;  /* 0x0000001f1f1f9220 */ /* 0x010fe20000400000 */
[--C-:B------:R-:W-:Y:S01]  /*2ce0*/  FFMA R42, R51, UR6, -R88.reuse ;  /* 0x00000006332a7c23 */ /* 0x100fe20008000858 */
[----:B------:R-:W-:Y:S01]  /*2cf0*/  ULDC UR6, c[0x0][0x604] ;  /* 0x0001810000067ab9 */ /* 0x000fe20000000800 */
[----:B------:R-:W-:Y:S01]  /*2d00*/  FSETP.GEU.AND P1, PT, R23, -126, PT ;  /* 0xc2fc00001700780b */ /* 0x000fe20003f2e000 */
[----:B------:R-:W-:Y:S01]  /*2d10*/  FFMA R39, R54, UR6, -R88 ;  /* 0x0000000636277c23 */ /* 0x000fe20008000858 */
[----:B------:R-:W-:Y:S01]  /*2d20*/  @!P6 FMUL R35, R35, 0.5 ;  /* 0x3f0000002323e820 */ /* 0x000fe20000400000 */
[----:B--2---:R-:W-:Y:S01]  /*2d30*/  @!P5 FMUL R26, R26, R26 ;  /* 0x0000001a1a1ad220 */ /* 0x004fe20000400000 */
[----:B------:R-:W-:Y:S01]  /*2d40*/  FSETP.GEU.AND P5, PT, R38, -126, PT ;  /* 0xc2fc00002600780b */ /* 0x000fe20003fae000 */
[----:B------:R-:W2:Y:S01]  /*2d50*/  MUFU.EX2 R34, R34 ;  /* 0x0000002200227308 */ /* 0x000ea20000000800 */
[----:B------:R-:W-:-:S02]  /*2d60*/  ULDC UR6, c[0x0][0x604] ;  /* 0x0001810000067ab9 */ /* 0x000fc40000000800 */
[--C-:B------:R-:W-:Y:S01]  /*2d70*/  FFMA R46, R55, UR6, -R88.reuse ;  /* 0x00000006372e7c23 */ /* 0x100fe20008000858 */
[----:B------:R-:W-:Y:S01]  /*2d80*/  ULDC UR6, c[0x0][0x604] ;  /* 0x0001810000067ab9 */ /* 0x000fe20000000800 */
[----:B-1----:R-:W-:Y:S01]  /*2d90*/  @!P4 FMUL R30, R30, R30 ;  /* 0x0000001e1e1ec220 */ /* 0x002fe20000400000 */
[----:B------:R-:W-:Y:S02]  /*2da0*/  FSETP.GEU.AND P4, PT, R42, -126, PT ;  /* 0xc2fc00002a00780b */ /* 0x000fe40003f8e000 */
[----:B------:R-:W1:Y:S01]  /*2db0*/  MUFU.EX2 R21, R21 ;  /* 0x0000001500157308 */ /* 0x000e620000000800 */
[--C-:B------:R-:W-:Y:S01]  /*2dc0*/  FFMA R43, R58, UR6, -R88.reuse ;  /* 0x000000063a2b7c23 */ /* 0x100fe20008000858 */
[----:B------:R-:W-:Y:S01]  /*2dd0*/  ULDC UR6, c[0x0][0x604] ;  /* 0x0001810000067ab9 */ /* 0x000fe20000000800 */
[----:B------:R-:W-:Y:S01]  /*2de0*/  @!P1 FMUL R23, R23, 0.5 ;  /* 0x3f00000017179820 */ /* 0x000fe20000400000 */
[----:B------:R-:W-:Y:S01]  /*2df0*/  @!P5 FMUL R38, R38, 0.5 ;  /* 0x3f0000002626d820 */ /* 0x000fe20000400000 */
[----:B------:R-:W-:Y:S01]  /*2e00*/  FFMA R50, R59, UR6, -R88 ;  /* 0x000000063b327c23 */ /* 0x000fe20008000858 */
[----:B------:R-:W-:-:S02]  /*2e10*/  ULDC UR6, c[0x0][0x604] ;  /* 0x0001810000067ab9 */ /* 0x000fc40000000800 */
[----:B------:R-:W3:Y:S01]  /*2e20*/  MUFU.EX2 R35, R35 ;  /* 0x0000002300237308 */ /* 0x000ee20000000800 */
[----:B--2---:R-:W-:Y:S01]  /*2e30*/  @!P2 FMUL R34, R34, R34 ;  /* 0x000000222222a220 */ /* 0x004fe20000400000 */
[----:B------:R-:W-:Y:S01]  /*2e40*/  FSETP.GEU.AND P2, PT, R46, -126, PT ;  /* 0xc2fc00002e00780b */ /* 0x000fe20003f4e000 */
[--C-:B------:R-:W-:Y:S01]  /*2e50*/  FFMA R54, R62, UR6, -R88.reuse ;  /* 0x000000063e367c23 */ /* 0x100fe20008000858 */
[----:B------:R-:W-:Y:S01]  /*2e60*/  @!P4 FMUL R42, R42, 0.5 ;  /* 0x3f0000002a2ac820 */ /* 0x000fe20000400000 */
[----:B------:R-:W-:Y:S02]  /*2e70*/  ULDC UR6, c[0x0][0x604] ;  /* 0x0001810000067ab9 */ /* 0x000fe40000000800 */
[----:B------:R-:W-:Y:S01]  /*2e80*/  FFMA R47, R63, UR6, -R88 ;  /* 0x000000063f2f7c23 */ /* 0x000fe20008000858 */
[----:B------:R-:W2:Y:S01]  /*2e90*/  MUFU.EX2 R38, R38 ;  /* 0x0000002600267308 */ /* 0x000ea20000000800 */
[----:B-1----:R-:W-:Y:S01]  /*2ea0*/  @!P3 FMUL R21, R21, R21 ;  /* 0x000000151515b220 */ /* 0x002fe20000400000 */
[----:B------:R-:W-:Y:S01]  /*2eb0*/  FSETP.GEU.AND P3, PT, R39, -126, PT ;  /* 0xc2fc00002700780b */ /* 0x000fe20003f6e000 */
[----:B------:R-:W-:-:S02]  /*2ec0*/  ULDC UR6, c[0x0][0x604] ;  /* 0x0001810000067ab9 */ /* 0x000fc40000000800 */
[--C-:B------:R-:W-:Y:S01]  /*2ed0*/  FFMA R58, R66, UR6, -R88.reuse ;  /* 0x00000006423a7c23 */ /* 0x100fe20008000858 */
[----:B------:R-:W-:Y:S01]  /*2ee0*/  ULDC UR6, c[0x0][0x604] ;  /* 0x0001810000067ab9 */ /* 0x000fe20000000800 */
[----:B------:R-:W-:Y:S01]  /*2ef0*/  @!P2 FMUL R46, R46, 0.5 ;  /* 0x3f0000002e2ea820 */ /* 0x000fe20000400000 */
[----:B------:R-:W1:Y:S01]  /*2f00*/  MUFU.EX2 R42, R42 ;  /* 0x0000002a002a7308 */ /* 0x000e620000000800 */
[----:B---3--:R-:W-:Y:S01]  /*2f10*/  @!P6 FMUL R35, R35, R35 ;  /* 0x000000232323e220 */ /* 0x008fe20000400000 */
[----:B------:R-:W-:Y:S01]  /*2f20*/  FSETP.GEU.AND P6, PT, R43, -126, PT ;  /* 0xc2fc00002b00780b */ /* 0x000fe20003fce000 */
[--C-:B------:R-:W-:Y:S01]  /*2f30*/  FFMA R51, R67, UR6, -R88.reuse ;  /* 0x0000000643337c23 */ /* 0x100fe20008000858 */
[----:B------:R-:W-:Y:S02]  /*2f40*/  ULDC UR6, c[0x0][0x604] ;  /* 0x0001810000067ab9 */ /* 0x000fe40000000800 */
[----:B------:R-:W-:Y:S01]  /*2f50*/  FFMA R62, R70, UR6, -R88 ;  /* 0x00000006463e7c23 */ /* 0x000fe20008000858 */
[----:B------:R-:W-:Y:S01]  /*2f60*/  @!P3 FMUL R39, R39, 0.5 ;  /* 0x3f0000002727b820 */ /* 0x000fe20000400000 */
[----:B------:R-:W3:Y:S01]  /*2f70*/  MUFU.EX2 R23, R23 ;  /* 0x0000001700177308 */ /* 0x000ee20000000800 */
[----:B--2---:R-:W-:Y:S01]  /*2f80*/  @!P5 FMUL R38, R38, R38 ;  /* 0x000000262626d220 */ /* 0x004fe20000400000 */
[----:B------:R-:W-:Y:S01]  /*2f90*/  FSETP.GEU.AND P5, PT, R50, -126, PT ;  /* 0xc2fc00003200780b */ /* 0x000fe20003fae000 */
[----:B------:R-:W-:-:S02]  /*2fa0*/  ULDC UR6, c[0x0][0x604] ;  /* 0x0001810000067ab9 */ /* 0x000fc40000000800 */
[--C-:B------:R-:W-:Y:S01]  /*2fb0*/  FFMA R55, R71, UR6, -R88.reuse ;  /* 0x0000000647377c23 */ /* 0x100fe20008000858 */
[----:B------:R-:W-:Y:S01]  /*2fc0*/  ULDC UR6, c[0x0][0x604] ;  /* 0x0001810000067ab9 */ /* 0x000fe20000000800 */
[----:B------:R-:W-:Y:S01]  /*2fd0*/  @!P6 FMUL R43, R43, 0.5 ;  /* 0x3f0000002b2be820 */ /* 0x000fe20000400000 */
[----:B------:R-:W2:Y:S01]  /*2fe0*/  MUFU.EX2 R46, R46 ;  /* 0x0000002e002e7308 */ /* 0x000ea20000000800 */
[----:B-1----:R-:W-:Y:S01]  /*2ff0*/  @!P4 FMUL R42, R42, R42 ;  /* 0x0000002a2a2ac220 */ /* 0x002fe20000400000 */
[----:B------:R-:W-:Y:S01]  /*3000*/  FSETP.GEU.AND P4, PT, R47, -126, PT ;  /* 0xc2fc00002f00780b */ /* 0x000fe20003f8e000 */
[--C-:B------:R-:W-:Y:S01]  /*3010*/  FFMA R66, R74, UR6, -R88.reuse ;  /* 0x000000064a427c23 */ /* 0x100fe20008000858 */
[----:B------:R-:W-:Y:S02]  /*3020*/  ULDC UR6, c[0x0][0x604] ;  /* 0x0001810000067ab9 */ /* 0x000fe40000000800 */
[----:B------:R-:W-:Y:S01]  /*3030*/  FFMA R59, R75, UR6, -R88 ;  /* 0x000000064b3b7c23 */ /* 0x000fe20008000858 */
[----:B------:R-:W-:Y:S01]  /*3040*/  @!P5 FMUL R50, R50, 0.5 ;  /* 0x3f0000003232d820 */ /* 0x000fe20000400000 */
[----:B------:R-:W1:Y:S01]  /*3050*/  MUFU.EX2 R39, R39 ;  /* 0x0000002700277308 */ /* 0x000e620000000800 */
[----:B---3--:R-:W-:Y:S01]  /*3060*/  @!P1 FMUL R23, R23, R23 ;  /* 0x0000001717179220 */ /* 0x008fe20000400000 */
[----:B------:R-:W-:Y:S01]  /*3070*/  FSETP.GEU.AND P1, PT, R54, -126, PT ;  /* 0xc2fc00003600780b */ /* 0x000fe20003f2e000 */
[----:B------:R-:W-:-:S02]  /*3080*/  ULDC UR6, c[0x0][0x604] ;  /* 0x0001810000067ab9 */ /* 0x000fc40000000800 */
[--C-:B------:R-:W-:Y:S01]  /*3090*/  FFMA R70, R78, UR6, -R88.reuse ;  /* 0x000000064e467c23 */ /* 0x100fe20008000858 */
[----:B------:R-:W-:Y:S01]  /*30a0*/  ULDC UR6, c[0x0][0x604] ;  /* 0x0001810000067ab9 */ /* 0x000fe20000000800 */
[----:B------:R-:W-:Y:S01]  /*30b0*/  @!P4 FMUL R47, R47, 0.5 ;  /* 0x3f0000002f2fc820 */ /* 0x000fe20000400000 */
[----:B------:R-:W3:Y:S01]  /*30c0*/  MUFU.EX2 R43, R43 ;  /* 0x0000002b002b7308 */ /* 0x000ee20000000800 */
[----:B--2---:R-:W-:Y:S01]  /*30d0*/  @!P2 FMUL R46, R46, R46 ;  /* 0x0000002e2e2ea220 */ /* 0x004fe20000400000 */
[----:B------:R-:W-:Y:S01]  /*30e0*/  FSETP.GEU.AND P2, PT, R51, -126, PT ;  /* 0xc2fc00003300780b */ /* 0x000fe20003f4e000 */
[--C-:B------:R-:W-:Y:S01]  /*30f0*/  FFMA R63, R79, UR6, -R88.reuse ;  /* 0x000000064f3f7c23 */ /* 0x100fe20008000858 */
[----:B------:R-:W-:Y:S02]  /*3100*/  ULDC UR6, c[0x0][0x604] ;  /* 0x0001810000067ab9 */ /* 0x000fe40000000800 */
[----:B------:R-:W-:Y:S01]  /*3110*/  FFMA R74, R82, UR6, -R88 ;  /* 0x00000006524a7c23 */ /* 0x000fe20008000858 */
[----:B------:R-:W-:Y:S01]  /*3120*/  @!P1 FMUL R54, R54, 0.5 ;  /* 0x3f00000036369820 */ /* 0x000fe20000400000 */
        /* <DEDUP_REMOVED lines=18> */
[----:B------:R-:W-:Y:S01]  /*3250*/  FMUL R13, R13, UR6 ;  /* 0x000000060d0d7c20 */ /* 0x000fe20008400000 */
        /* <DEDUP_REMOVED lines=19> */
[----:B------:R-:W-:Y:S01]  /*3390*/  FFMA R29, R29, UR6, -R13 ;  /* 0x000000061d1d7c23 */ /* 0x000fe2000800080d */
[----:B------:R-:W-:-:S03]  /*33a0*/  ULDC UR6, c[0x0][0x604] ;  /* 0x0001810000067ab9 */ /* 0x000fc60000000800 */
[----:B------:R-:W-:Y:S01]  /*33b0*/  @!P1 FMUL R66, R66, 0.5 ;  /* 0x3f00000042429820 */ /* 0x000fe20000400000 */
[----:B------:R-:W2:Y:S01]  /*33c0*/  MUFU.EX2 R55, R55 ;  /* 0x0000003700377308 */ /* 0x000ea20000000800 */
[----:B-1----:R-:W-:Y:S01]  /*33d0*/  @!P3 FMUL R58, R58, R58 ;  /* 0x0000003a3a3ab220 */ /* 0x002fe20000400000 */
[----:B------:R-:W-:-:S05]  /*33e0*/  FSETP.GEU.AND P3, PT, R70, -126, PT ;  /* 0xc2fc00004600780b */ /* 0x000fca0003f6e000 */
[----:B------:R-:W-:Y:S01]  /*33f0*/  @!P2 FMUL R63, R63, 0.5 ;  /* 0x3f0000003f3fa820 */ /* 0x000fe20000400000 */
[----:B------:R-:W1:Y:S01]  /*3400*/  MUFU.EX2 R59, R59 ;  /* 0x0000003b003b7308 */ /* 0x000e620000000800 */
[----:B---3--:R-:W-:Y:S01]  /*3410*/  @!P6 FMUL R62, R62, R62 ;  /* 0x0000003e3e3ee220 */ /* 0x008fe20000400000 */
[----:B------:R-:W-:-:S05]  /*3420*/  FSETP.GEU.AND P6, PT, R74, -126, PT ;  /* 0xc2fc00004a00780b */ /* 0x000fca0003fce000 */
[----:B------:R-:W-:Y:S01]  /*3430*/  @!P3 FMUL R70, R70, 0.5 ;  /* 0x3f0000004646b820 */ /* 0x000fe20000400000 */
[----:B------:R-:W3:Y:S01]  /*3440*/  MUFU.EX2 R66, R66 ;  /* 0x0000004200427308 */ /* 0x000ee20000000800 */
[----:B--2---:R-:W-:Y:S01]  /*3450*/  @!P5 FMUL R55, R55, R55 ;  /* 0x000000373737d220 */ /* 0x004fe20000400000 */
[----:B------:R-:W-:-:S05]  /*3460*/  FSETP.GEU.AND P5, PT, R67, -126, PT ;  /* 0xc2fc00004300780b */ /* 0x000fca0003fae000 */
        /* <DEDUP_REMOVED lines=21> */
[----:B------:R3:W4:Y:S01]  /*35c0*/  MUFU.EX2 R24, R86 ;  /* 0x0000005600187308 */ /* 0x0007220000000800 */
[----:B--2---:R-:W-:Y:S01]  /*35d0*/  @!P5 FMUL R67, R67, R67 ;  /* 0x000000434343d220 */ /* 0x004fe20000400000 */
[----:B------:R-:W-:-:S03]  /*35e0*/  FSETP.GEU.AND P5, PT, R29, -126, PT ;  /* 0xc2fc00001d00780b */ /* 0x000fc60003fae000 */
[----:B------:R-:W-:Y:S02]  /*35f0*/  FADD R88, R42, R67 ;  /* 0x000000432a587221 */ /* 0x000fe40000000000 */
[----:B------:R-:W-:Y:S01]  /*3600*/  @!P6 FMUL R82, R82, 0.5 ;  /* 0x3f0000005252e820 */ /* 0x000fe20000400000 */
[----:B------:R2:W5:Y:S01]  /*3610*/  MUFU.EX2 R75, R25 ;  /* 0x00000019004b7308 */ /* 0x0005620000000800 */
[--C-:B---3--:R-:W-:Y:S01]  /*3620*/  FFMA R86, R32, UR6, -R13.reuse ;  /* 0x0000000620567c23 */ /* 0x108fe2000800080d */
[----:B------:R-:W-:Y:S01]  /*3630*/  ULDC UR6, c[0x0][0x604] ;  /* 0x0001810000067ab9 */ /* 0x000fe20000000800 */
[----:B-1----:R-:W-:Y:S01]  /*3640*/  @!P4 FMUL R71, R71, R71 ;  /* 0x000000474747c220 */ /* 0x002fe20000400000 */
[--C-:B------:R-:W-:Y:S01]  /*3650*/  FFMA R33, R33, UR6, -R13.reuse ;  /* 0x0000000621217c23 */ /* 0x100fe2000800080d */
[----:B------:R-:W-:Y:S02]  /*3660*/  ULDC UR6, c[0x0][0x604] ;  /* 0x0001810000067ab9 */ /* 0x000fe40000000800 */
[----:B------:R-:W-:Y:S01]  /*3670*/  @!P5 FMUL R29, R29, 0.5 ;  /* 0x3f0000001d1dd820 */ /* 0x000fe20000400000 */
[----:B------:R-:W1:Y:S01]  /*3680*/  MUFU.EX2 R28, R78 ;  /* 0x0000004e001c7308 */ /* 0x000e620000000800 */
[--C-:B--2---:R-:W-:Y:S01]  /*3690*/  FFMA R25, R36, UR6, -R13.reuse ;  /* 0x0000000624197c23 */ /* 0x104fe2000800080d */
[----:B------:R-:W-:Y:S01]  /*36a0*/  ULDC UR6, c[0x0][0x604] ;  /* 0x0001810000067ab9 */ /* 0x000fe20000000800 */
[----:B------:R-:W-:Y:S01]  /*36b0*/  FSETP.GEU.AND P4, PT, R33, -126, PT ;  /* 0xc2fc00002100780b */ /* 0x000fe20003f8e000 */
[----:B------:R-:W-:Y:S01]  /*36c0*/  FFMA R37, R37, UR6, -R13 ;  /* 0x0000000625257c23 */ /* 0x000fe2000800080d */
[----:B------:R-:W-:Y:S01]  /*36d0*/  ULDC UR6, c[0x0][0x604] ;  /* 0x0001810000067ab9 */ /* 0x000fe20000000800 */
[----:B----4-:R-:W-:Y:S01]  /*36e0*/  @!P1 FMUL R24, R24, R24 ;  /* 0x0000001818189220 */ /* 0x010fe20000400000 */
[----:B------:R-:W-:Y:S01]  /*36f0*/  FSETP.GEU.AND P1, PT, R86, -126, PT ;  /* 0xc2fc00005600780b */ /* 0x000fe20003f2e000 */
[----:B------:R2:W3:Y:S01]  /*3700*/  MUFU.EX2 R32, R82 ;  /* 0x0000005200207308 */ /* 0x0004e20000000800 */
[----:B-----5:R-:W-:Y:S01]  /*3710*/  @!P2 FMUL R75, R75, R75 ;  /* 0x0000004b4b4ba220 */ /* 0x020fe20000400000 */
[----:B------:R-:W-:-:S06]  /*3720*/  FSETP.GEU.AND P2, PT, R37, -126, PT ;  /* 0xc2fc00002500780b */ /* 0x000fcc0003f4e000 */
[----:B------:R4:W5:Y:S01]  /*3730*/  MUFU.EX2 R79, R29 ;  /* 0x0000001d004f7308 */ /* 0x0009620000000800 */
[----:B-1----:R-:W-:Y:S01]  /*3740*/  @!P3 FMUL R28, R28, R28 ;  /* 0x0000001c1c1cb220 */ /* 0x002fe20000400000 */
[----:B------:R-:W-:Y:S01]  /*3750*/  FSETP.GEU.AND P3, PT, R25, -126, PT ;  /* 0xc2fc00001900780b */ /* 0x000fe20003f6e000 */
[----:B------:R-:W-:Y:S01]  /*3760*/  @!P4 FMUL R33, R33, 0.5 ;  /* 0x3f0000002121c820 */ /* 0x000fe20000400000 */
[----:B------:R-:W-:Y:S01]  /*3770*/  @!P1 FMUL R86, R86, 0.5 ;  /* 0x3f00000056569820 */ /* 0x000fe20000400000 */
[----:B--2---:R-:W-:Y:S02]  /*3780*/  FADD R82, R21, R66 ;  /* 0x0000004215527221 */ /* 0x004fe40000000000 */
[----:B------:R-:W-:Y:S01]  /*3790*/  @!P2 FMUL R37, R37, 0.5 ;  /* 0x3f0000002525a820 */ /* 0x000fe20000400000 */
[----:B------:R1:W2:Y:S01]  /*37a0*/  MUFU.EX2 R83, R33 ;  /* 0x0000002100537308 */ /* 0x0002a20000000800 */
[--C-:B----4-:R-:W-:Y:S01]  /*37b0*/  FFMA R29, R40, UR6, -R13.reuse ;  /* 0x00000006281d7c23 */ /* 0x110fe2000800080d */
[----:B------:R-:W-:Y:S01]  /*37c0*/  ULDC UR6, c[0x0][0x604] ;  /* 0x0001810000067ab9 */ /* 0x000fe20000000800 */
[----:B---3--:R-:W-:Y:S01]  /*37d0*/  @!P6 FMUL R32, R32, R32 ;  /* 0x000000202020e220 */ /* 0x008fe20000400000 */
[--C-:B------:R-:W-:Y:S01]  /*37e0*/  FFMA R41, R41, UR6, -R13.reuse ;  /* 0x0000000629297c23 */ /* 0x100fe2000800080d */
[----:B------:R-:W-:Y:S01]  /*37f0*/  ULDC UR6, c[0x0][0x604] ;  /* 0x0001810000067ab9 */ /* 0x000fe20000000800 */
[----:B------:R-:W-:Y:S01]  /*3800*/  FSETP.GEU.AND P6, PT, R29, -126, PT ;  /* 0xc2fc00001d00780b */ /* 0x000fe20003fce000 */
[----:B------:R-:W-:Y:S01]  /*3810*/  @!P3 FMUL R25, R25, 0.5 ;  /* 0x3f0000001919b820 */ /* 0x000fe20000400000 */
[----:B------:R3:W4:Y:S01]  /*3820*/  MUFU.EX2 R36, R86 ;  /* 0x0000005600247308 */ /* 0x0007220000000800 */
[----:B-----5:R-:W-:Y:S01]  /*3830*/  @!P5 FMUL R79, R79, R79 ;  /* 0x0000004f4f4fd220 */ /* 0x020fe20000400000 */
[----:B------:R-:W-:Y:S01]  /*3840*/  FSETP.GEU.AND P5, PT, R41, -126, PT ;  /* 0xc2fc00002900780b */ /* 0x000fe20003fae000 */
[----:B-1----:R-:W-:Y:S01]  /*3850*/  FFMA R33, R44, UR6, -R13 ;  /* 0x000000062c217c23 */ /* 0x002fe2000800080d */
[----:B------:R-:W-:-:S02]  /*3860*/  ULDC UR6, c[0x0][0x604] ;  /* 0x0001810000067ab9 */ /* 0x000fc40000000800 */
[----:B------:R-:W-:Y:S01]  /*3870*/  FFMA R45, R45, UR6, -R13 ;  /* 0x000000062d2d7c23 */ /* 0x000fe2000800080d */
[----:B------:R-:W-:Y:S01]  /*3880*/  ULDC UR6, c[0x0][0x604] ;  /* 0x0001810000067ab9 */ /* 0x000fe20000000800 */
[----:B------:R-:W1:Y:S01]  /*3890*/  MUFU.EX2 R87, R37 ;  /* 0x0000002500577308 */ /* 0x000e620000000800 */
[----:B--2---:R-:W-:Y:S01]  /*38a0*/  @!P4 FMUL R83, R83, R83 ;  /* 0x000000535353c220 */ /* 0x004fe20000400000 */
[----:B---3--:R-:W-:Y:S01]  /*38b0*/  FADD R86, R23, R74 ;  /* 0x0000004a17567221 */ /* 0x008fe20000000000 */
[----:B------:R-:W-:Y:S01]  /*38c0*/  @!P6 FMUL R29, R29, 0.5 ;  /* 0x3f0000001d1de820 */ /* 0x000fe20000400000 */
[----:B------:R-:W-:-:S03]  /*38d0*/  FSETP.GEU.AND P4, PT, R45, -126, PT ;  /* 0xc2fc00002d00780b */ /* 0x000fc60003f8e000 */
[----:B------:R-:W-:Y:S01]  /*38e0*/  @!P5 FMUL R41, R41, 0.5 ;  /* 0x3f0000002929d820 */ /* 0x000fe20000400000 */
[----:B------:R2:W3:Y:S01]  /*38f0*/  MUFU.EX2 R40, R25 ;  /* 0x0000001900287308 */ /* 0x0004e20000000800 */
[----:B----4-:R-:W-:Y:S01]  /*3900*/  @!P1 FMUL R36, R36, R36 ;  /* 0x0000002424249220 */ /* 0x010fe20000400000 */
[----:B------:R-:W-:-:S06]  /*3910*/  FSETP.GEU.AND P1, PT, R33, -126, PT ;  /* 0xc2fc00002100780b */ /* 0x000fcc0003f2e000 */
[----:B------:R4:W5:Y:S01]  /*3920*/  MUFU.EX2 R44, R29 ;  /* 0x0000001d002c7308 */ /* 0x0009620000000800 */
[--C-:B--2---:R-:W-:Y:S01]  /*3930*/  FFMA R25, R48, UR6, -R13.reuse ;  /* 0x0000000630197c23 */ /* 0x104fe2000800080d */
[----:B------:R-:W-:Y:S01]  /*3940*/  ULDC UR6, c[0x0][0x604] ;  /* 0x0001810000067ab9 */ /* 0x000fe20000000800 */
[----:B-1----:R-:W-:Y:S01]  /*3950*/  @!P2 FMUL R87, R87, R87 ;  /* 0x000000575757a220 */ /* 0x002fe20000400000 */
[--C-:B------:R-:W-:Y:S01]  /*3960*/  FFMA R49, R49, UR6, -R13.reuse ;  /* 0x0000000631317c23 */ /* 0x100fe2000800080d */
[----:B------:R-:W-:Y:S01]  /*3970*/  ULDC UR6, c[0x0][0x604] ;  /* 0x0001810000067ab9 */ /* 0x000fe20000000800 */
[----:B------:R-:W-:Y:S01]  /*3980*/  @!P4 FMUL R45, R45, 0.5 ;  /* 0x3f0000002d2dc820 */ /* 0x000fe20000400000 */
[----:B------:R-:W-:Y:S01]  /*3990*/  @!P1 FMUL R33, R33, 0.5 ;  /* 0x3f00000021219820 */ /* 0x000fe20000400000 */
[----:B------:R-:W1:Y:S01]  /*39a0*/  MUFU.EX2 R89, R41 ;  /* 0x0000002900597308 */ /* 0x000e620000000800 */
[--C-:B----4-:R-:W-:Y:S01]  /*39b0*/  FFMA R29, R52, UR6, -R13.reuse ;  /* 0x00000006341d7c23 */ /* 0x110fe2000800080d */
[----:B------:R-:W-:Y:S01]  /*39c0*/  ULDC UR6, c[0x0][0x604] ;  /* 0x0001810000067ab9 */ /* 0x000fe20000000800 */
[----:B------:R-:W-:Y:S01]  /*39d0*/  FSETP.GEU.AND P2, PT, R49, -126, PT ;  /* 0xc2fc00003100780b */ /* 0x000fe20003f4e000 */
[--C-:B------:R-:W-:Y:S01]  /*39e0*/  FFMA R53, R53, UR6, -R13.reuse ;  /* 0x0000000635357c23 */ /* 0x100fe2000800080d */
[----:B---3--:R-:W-:Y:S01]  /*39f0*/  @!P3 FMUL R40, R40, R40 ;  /* 0x000000282828b220 */ /* 0x008fe20000400000 */
[----:B------:R-:W-:Y:S01]  /*3a00*/  FSETP.GEU.AND P3, PT, R25, -126, PT ;  /* 0xc2fc00001900780b */ /* 0x000fe20003f6e000 */
[----:B------:R-:W-:Y:S01]  /*3a10*/  ULDC UR6, c[0x0][0x604] ;  /* 0x0001810000067ab9 */ /* 0x000fe20000000800 */
[----:B------:R-:W2:Y:S01]  /*3a20*/  MUFU.EX2 R91, R45 ;  /* 0x0000002d005b7308 */ /* 0x000ea20000000800 */
[----:B-----5:R-:W-:Y:S01]  /*3a30*/  @!P6 FMUL R44, R44, R44 ;  /* 0x0000002c2c2ce220 */ /* 0x020fe20000400000 */
[----:B------:R-:W-:Y:S01]  /*3a40*/  FSETP.GEU.AND P6, PT, R29, -126, PT ;  /* 0xc2fc00001d00780b */ /* 0x000fe20003fce000 */
[----:B------:R-:W-:Y:S01]  /*3a50*/  FFMA R95, R56, UR6, -R13 ;  /* 0x00000006385f7c23 */ /* 0x000fe2000800080d */
[----:B------:R-:W-:-:S04]  /*3a60*/  ULDC UR6, c[0x0][0x604] ;  /* 0x0001810000067ab9 */ /* 0x000fc80000000800 */
[----:B------:R-:W-:Y:S01]  /*3a70*/  @!P2 FMUL R49, R49, 0.5 ;  /* 0x3f0000003131a820 */ /* 0x000fe20000400000 */
[----:B-1----:R-:W-:Y:S01]  /*3a80*/  @!P5 FMUL R89, R89, R89 ;  /* 0x000000595959d220 */ /* 0x002fe20000400000 */
[----:B------:R-:W-:Y:S01]  /*3a90*/  FSETP.GEU.AND P5, PT, R53, -126, PT ;  /* 0xc2fc00003500780b */ /* 0x000fe20003fae000 */
[----:B------:R-:W-:Y:S01]  /*3aa0*/  @!P3 FMUL R25, R25, 0.5 ;  /* 0x3f0000001919b820 */ /* 0x000fe20000400000 */
[----:B------:R-:W1:Y:S03]  /*3ab0*/  MUFU.EX2 R48, R33 ;  /* 0x0000002100307308 */ /* 0x000e660000000800 */
[----:B------:R-:W-:Y:S01]  /*3ac0*/  @!P6 FMUL R29, R29, 0.5 ;  /* 0x3f0000001d1de820 */ /* 0x000fe20000400000 */
[----:B--2---:R-:W-:-:S04]  /*3ad0*/  @!P4 FMUL R91, R91, R91 ;  /* 0x0000005b5b5bc220 */ /* 0x004fc80000400000 */
[----:B------:R-:W2:Y:S03]  /*3ae0*/  MUFU.EX2 R93, R49 ;  /* 0x00000031005d7308 */ /* 0x000ea60000000800 */
[----:B------:R-:W-:-:S05]  /*3af0*/  @!P5 FMUL R53, R53, 0.5 ;  /* 0x3f0000003535d820 */ /* 0x000fca0000400000 */
[----:B------:R3:W4:Y:S01]  /*3b00*/  MUFU.EX2 R52, R25 ;  /* 0x0000001900347308 */ /* 0x0007220000000800 */
[----:B-1----:R-:W-:Y:S01]  /*3b10*/  @!P1 FMUL R48, R48, R48 ;  /* 0x0000003030309220 */ /* 0x002fe20000400000 */
[----:B------:R-:W-:-:S06]  /*3b20*/  FSETP.GEU.AND P1, PT, R95, -126, PT ;  /* 0xc2fc00005f00780b */ /* 0x000fcc0003f2e000 */
[----:B------:R1:W5:Y:S01]  /*3b30*/  MUFU.EX2 R56, R29 ;  /* 0x0000001d00387308 */ /* 0x0003620000000800 */
[--C-:B---3--:R-:W-:Y:S01]  /*3b40*/  FFMA R25, R57, UR6, -R13.reuse ;  /* 0x0000000639197c23 */ /* 0x108fe2000800080d */
[----:B------:R-:W-:Y:S01]  /*3b50*/  ULDC UR6, c[0x0][0x604] ;  /* 0x0001810000067ab9 */ /* 0x000fe20000000800 */
[----:B--2---:R-:W-:Y:S01]  /*3b60*/  @!P2 FMUL R93, R93, R93 ;  /* 0x0000005d5d5da220 */ /* 0x004fe20000400000 */
[--C-:B------:R-:W-:Y:S01]  /*3b70*/  FFMA R33, R60, UR6, -R13.reuse ;  /* 0x000000063c217c23 */ /* 0x100fe2000800080d */
[----:B------:R-:W-:Y:S01]  /*3b80*/  ULDC UR6, c[0x0][0x604] ;  /* 0x0001810000067ab9 */ /* 0x000fe20000000800 */
[----:B------:R-:W-:Y:S01]  /*3b90*/  FSETP.GEU.AND P4, PT, R25, -126, PT ;  /* 0xc2fc00001900780b */ /* 0x000fe20003f8e000 */
[----:B------:R-:W-:Y:S01]  /*3ba0*/  @!P1 FMUL R95, R95, 0.5 ;  /* 0x3f0000005f5f9820 */ /* 0x000fe20000400000 */
[----:B------:R-:W2:Y:S01]  /*3bb0*/  MUFU.EX2 R57, R53 ;  /* 0x0000003500397308 */ /* 0x000ea20000000800 */
[--C-:B-1----:R-:W-:Y:S01]  /*3bc0*/  FFMA R29, R61, UR6, -R13.reuse ;  /* 0x000000063d1d7c23 */ /* 0x102fe2000800080d */
[----:B------:R-:W-:Y:S01]  /*3bd0*/  ULDC UR6, c[0x0][0x604] ;  /* 0x0001810000067ab9 */ /* 0x000fe20000000800 */
[----:B----4-:R-:W-:Y:S01]  /*3be0*/  @!P3 FMUL R52, R52, R52 ;  /* 0x000000343434b220 */ /* 0x010fe20000400000 */
[--C-:B------:R-:W-:Y:S01]  /*3bf0*/  FFMA R37, R64, UR6, -R13.reuse ;  /* 0x0000000640257c23 */ /* 0x100fe2000800080d */
[----:B------:R-:W-:Y:S01]  /*3c00*/  ULDC UR6, c[0x0][0x604] ;  /* 0x0001810000067ab9 */ /* 0x000fe20000000800 */
[----:B------:R-:W-:Y:S01]  /*3c10*/  FSETP.GEU.AND P2, PT, R29, -126, PT ;  /* 0xc2fc00001d00780b */ /* 0x000fe20003f4e000 */
[----:B------:R-:W-:Y:S01]  /*3c20*/  FFMA R41, R65, UR6, -R13 ;  /* 0x0000000641297c23 */ /* 0x000fe2000800080d */
[----:B------:R-:W-:Y:S01]  /*3c30*/  FSETP.GEU.AND P3, PT, R33, -126, PT ;  /* 0xc2fc00002100780b */ /* 0x000fe20003f6e000 */
[----:B-----5:R-:W-:Y:S01]  /*3c40*/  @!P6 FMUL R56, R56, R56 ;  /* 0x000000383838e220 */ /* 0x020fe20000400000 */
[----:B------:R-:W-:Y:S01]  /*3c50*/  FSETP.GEU.AND P6, PT, R37, -126, PT ;  /* 0xc2fc00002500780b */ /* 0x000fe20003fce000 */
[----:B------:R-:W-:Y:S01]  /*3c60*/  @!P4 FMUL R25, R25, 0.5 ;  /* 0x3f0000001919c820 */ /* 0x000fe20000400000 */
[----:B------:R-:W-:Y:S01]  /*3c70*/  ULDC UR6, c[0x0][0x604] ;  /* 0x0001810000067ab9 */ /* 0x000fe20000000800 */
[----:B------:R-:W1:Y:S01]  /*3c80*/  MUFU.EX2 R95, R95 ;  /* 0x0000005f005f7308 */ /* 0x000e620000000800 */
[----:B--2---:R-:W-:Y:S01]  /*3c90*/  @!P5 FMUL R57, R57, R57 ;  /* 0x000000393939d220 */ /* 0x004fe20000400000 */
[----:B------:R-:W-:-:S04]  /*3ca0*/  FSETP.GEU.AND P5, PT, R41, -126, PT ;  /* 0xc2fc00002900780b */ /* 0x000fc80003fae000 */
[----:B------:R-:W-:Y:S02]  /*3cb0*/  @!P2 FMUL R29, R29, 0.5 ;  /* 0x3f0000001d1da820 */ /* 0x000fe40000400000 */
[----:B------:R2:W3:Y:S01]  /*3cc0*/  MUFU.EX2 R60, R25 ;  /* 0x00000019003c7308 */ /* 0x0004e20000000800 */
[----:B------:R-:W-:Y:S01]  /*3cd0*/  @!P3 FMUL R33, R33, 0.5 ;  /* 0x3f0000002121b820 */ /* 0x000fe20000400000 */
[----:B------:R-:W-:-:S06]  /*3ce0*/  @!P6 FMUL R37, R37, 0.5 ;  /* 0x3f0000002525e820 */ /* 0x000fcc0000400000 */
[----:B------:R-:W4:Y:S01]  /*3cf0*/  MUFU.EX2 R64, R29 ;  /* 0x0000001d00407308 */ /* 0x000f220000000800 */
[----:B--2---:R-:W-:Y:S01]  /*3d00*/  FFMA R25, R68, UR6, -R13 ;  /* 0x0000000644197c23 */ /* 0x004fe2000800080d */
[----:B------:R-:W-:Y:S01]  /*3d10*/  @!P5 FMUL R41, R41, 0.5 ;  /* 0x3f0000002929d820 */ /* 0x000fe20000400000 */
[----:B------:R-:W-:Y:S01]  /*3d20*/  ULDC UR6, c[0x0][0x604] ;  /* 0x0001810000067ab9 */ /* 0x000fe20000000800 */
[----:B-1----:R-:W-:Y:S02]  /*3d30*/  @!P1 FMUL R95, R95, R95 ;  /* 0x0000005f5f5f9220 */ /* 0x002fe40000400000 */
[----:B------:R-:W-:Y:S02]  /*3d40*/  FSETP.GEU.AND P1, PT, R25, -126, PT ;  /* 0xc2fc00001900780b */ /* 0x000fe40003f2e000 */
[----:B------:R1:W-:Y:S01]  /*3d50*/  MUFU.EX2 R61, R33 ;  /* 0x00000021003d7308 */ /* 0x0003e20000000800 */
[----:B---3--:R-:W-:-:S07]  /*3d60*/  @!P4 FMUL R60, R60, R60 ;  /* 0x0000003c3c3cc220 */ /* 0x008fce0000400000 */
[----:B------:R2:W3:Y:S01]  /*3d70*/  MUFU.EX2 R65, R37 ;  /* 0x0000002500417308 */ /* 0x0004e20000000800 */
[--C-:B-1----:R-:W-:Y:S01]  /*3d80*/  FFMA R33, R72, UR6, -R13.reuse ;  /* 0x0000000648217c23 */ /* 0x102fe2000800080d */
[----:B------:R-:W-:Y:S01]  /*3d90*/  ULDC UR6, c[0x0][0x604] ;  /* 0x0001810000067ab9 */ /* 0x000fe20000000800 */
[----:B----4-:R-:W-:Y:S01]  /*3da0*/  @!P2 FMUL R64, R64, R64 ;  /* 0x000000404040a220 */ /* 0x010fe20000400000 */
[--C-:B------:R-:W-:Y:S01]  /*3db0*/  FFMA R72, R69, UR6, -R13.reuse ;  /* 0x0000000645487c23 */ /* 0x100fe2000800080d */
[----:B------:R-:W-:Y:S01]  /*3dc0*/  ULDC UR6, c[0x0][0x604] ;  /* 0x0001810000067ab9 */ /* 0x000fe20000000800 */
[----:B------:R-:W-:Y:S01]  /*3dd0*/  FSETP.GEU.AND P4, PT, R33, -126, PT ;  /* 0xc2fc00002100780b */ /* 0x000fe20003f8e000 */
[--C-:B------:R-:W-:Y:S01]  /*3de0*/  FFMA R78, R73, UR6, -R13.reuse ;  /* 0x00000006494e7c23 */ /* 0x100fe2000800080d */
[----:B------:R-:W1:Y:S01]  /*3df0*/  MUFU.EX2 R68, R41 ;  /* 0x0000002900447308 */ /* 0x000e620000000800 */
[----:B------:R-:W-:Y:S01]  /*3e00*/  ULDC UR6, c[0x0][0x604] ;  /* 0x0001810000067ab9 */ /* 0x000fe20000000800 */
[----:B------:R-:W-:Y:S01]  /*3e10*/  @!P1 FMUL R25, R25, 0.5 ;  /* 0x3f00000019199820 */ /* 0x000fe20000400000 */
[--C-:B------:R-:W-:Y:S01]  /*3e20*/  FFMA R29, R80, UR6, -R13.reuse ;  /* 0x00000006501d7c23 */ /* 0x100fe2000800080d */
[----:B------:R-:W-:Y:S01]  /*3e30*/  ULDC UR6, c[0x0][0x604] ;  /* 0x0001810000067ab9 */ /* 0x000fe20000000800 */
[----:B------:R-:W-:Y:S01]  /*3e40*/  FSETP.GEU.AND P2, PT, R78, -126, PT ;  /* 0xc2fc00004e00780b */ /* 0x000fe20003f4e000 */
[----:B--2---:R-:W-:Y:S01]  /*3e50*/  FFMA R37, R81, UR6, -R13 ;  /* 0x0000000651257c23 */ /* 0x004fe2000800080d */
[----:B------:R-:W-:Y:S01]  /*3e60*/  ULDC UR6, c[0x0][0x604] ;  /* 0x0001810000067ab9 */ /* 0x000fe20000000800 */
[----:B------:R2:W4:Y:S01]  /*3e70*/  MUFU.EX2 R69, R25 ;  /* 0x0000001900457308 */ /* 0x0005220000000800 */
[----:B---3--:R-:W-:Y:S01]  /*3e80*/  @!P6 FMUL R65, R65, R65 ;  /* 0x000000414141e220 */ /* 0x008fe20000400000 */
[----:B------:R-:W-:Y:S01]  /*3e90*/  FSETP.GEU.AND P6, PT, R29, -126, PT ;  /* 0xc2fc00001d00780b */ /* 0x000fe20003fce000 */
[----:B------:R-:W-:Y:S01]  /*3ea0*/  @!P4 FMUL R33, R33, 0.5 ;  /* 0x3f0000002121c820 */ /* 0x000fe20000400000 */
[----:B------:R-:W-:Y:S01]  /*3eb0*/  @!P3 FMUL R61, R61, R61 ;  /* 0x0000003d3d3db220 */ /* 0x000fe20000400000 */
[----:B------:R-:W-:-:S03]  /*3ec0*/  FSETP.GEU.AND P3, PT, R72, -126, PT ;  /* 0xc2fc00004800780b */ /* 0x000fc60003f6e000 */
[----:B------:R3:W5:Y:S01]  /*3ed0*/  MUFU.EX2 R73, R33 ;  /* 0x0000002100497308 */ /* 0x0007620000000800 */
[----:B-1----:R-:W-:Y:S01]  /*3ee0*/  @!P5 FMUL R68, R68, R68 ;  /* 0x000000444444d220 */ /* 0x002fe20000400000 */
[----:B------:R-:W-:Y:S01]  /*3ef0*/  FSETP.GEU.AND P5, PT, R37, -126, PT ;  /* 0xc2fc00002500780b */ /* 0x000fe20003fae000 */
[----:B------:R-:W-:Y:S01]  /*3f00*/  @!P2 FMUL R78, R78, 0.5 ;  /* 0x3f0000004e4ea820 */ /* 0x000fe20000400000 */
[--C-:B--2---:R-:W-:Y:S01]  /*3f10*/  FFMA R25, R76, UR6, -R13.reuse ;  /* 0x000000064c197c23 */ /* 0x104fe2000800080d */
[----:B------:R-:W-:Y:S02]  /*3f20*/  ULDC UR6, c[0x0][0x604] ;  /* 0x0001810000067ab9 */ /* 0x000fe40000000800 */
[----:B------:R-:W-:Y:S01]  /*3f30*/  @!P6 FMUL R29, R29, 0.5 ;  /* 0x3f0000001d1de820 */ /* 0x000fe20000400000 */
[--C-:B------:R-:W-:Y:S01]  /*3f40*/  FFMA R80, R77, UR6, -R13.reuse ;  /* 0x000000064d507c23 */ /* 0x100fe2000800080d */
[----:B------:R-:W1:Y:S01]  /*3f50*/  MUFU.EX2 R78, R78 ;  /* 0x0000004e004e7308 */ /* 0x000e620000000800 */
[----:B------:R-:W-:Y:S01]  /*3f60*/  ULDC UR6, c[0x0][0x604] ;  /* 0x0001810000067ab9 */ /* 0x000fe20000000800 */
[----:B------:R-:W-:Y:S01]  /*3f70*/  @!P3 FMUL R72, R72, 0.5 ;  /* 0x3f0000004848b820 */ /* 0x000fe20000400000 */
[--C-:B------:R-:W-:Y:S01]  /*3f80*/  FFMA R84, R84, UR6, -R13.reuse ;  /* 0x0000000654547c23 */ /* 0x100fe2000800080d */
[----:B------:R-:W-:Y:S01]  /*3f90*/  FFMA R13, R85, UR7, -R13 ;  /* 0x00000007550d7c23 */ /* 0x000fe2000800080d */
[----:B---3--:R-:W-:Y:S01]  /*3fa0*/  FADD R33, R17, R58 ;  /* 0x0000003a11217221 */ /* 0x008fe20000000000 */
[----:B------:R-:W-:Y:S01]  /*3fb0*/  @!P5 FMUL R37, R37, 0.5 ;  /* 0x3f0000002525d820 */ /* 0x000fe20000400000 */
[----:B----4-:R-:W-:Y:S01]  /*3fc0*/  @!P1 FMUL R69, R69, R69 ;  /* 0x0000004545459220 */ /* 0x010fe20000400000 */
[----:B------:R2:W3:Y:S01]  /*3fd0*/  MUFU.EX2 R81, R29 ;  /* 0x0000001d00517308 */ /* 0x0004e20000000800 */
[----:B-----5:R-:W-:Y:S01]  /*3fe0*/  @!P4 FMUL R73, R73, R73 ;  /* 0x000000494949c220 */ /* 0x020fe20000400000 */
[----:B------:R-:W-:Y:S01]  /*3ff0*/  FSETP.GEU.AND P4, PT, R25, -126, PT ;  /* 0xc2fc00001900780b */ /* 0x000fe20003f8e000 */
[----:B------:R-:W-:Y:S01]  /*4000*/  FADD R98, R33, R86 ;  /* 0x0000005621627221 */ /* 0x000fe20000000000 */
[----:B------:R-:W-:Y:S01]  /*4010*/  FADD R33, R26, R51 ;  /* 0x000000331a217221 */ /* 0x000fe20000000000 */
[----:B------:R-:W-:Y:S01]  /*4020*/  FADD R86, R35, R70 ;  /* 0x0000004623567221 */ /* 0x000fe20000000000 */
[----:B------:R-:W-:-:S02]  /*4030*/  F2FP.F16.F32.PACK_AB R35, R38, R35 ;  /* 0x000000232623723e */ /* 0x000fc400000000ff */
[----:B------:R-:W4:Y:S01]  /*4040*/  MUFU.EX2 R76, R37 ;  /* 0x00000025004c7308 */ /* 0x000f220000000800 */
[----:B-1----:R-:W-:Y:S01]  /*4050*/  @!P2 FMUL R78, R78, R78 ;  /* 0x0000004e4e4ea220 */ /* 0x002fe20000400000 */
[----:B------:R-:W-:Y:S01]  /*4060*/  FSETP.GEU.AND P2, PT, R80, -126, PT ;  /* 0xc2fc00005000780b */ /* 0x000fe20003f4e000 */
[----:B--2---:R-:W-:Y:S01]  /*4070*/  FADD R29, R14, R43 ;  /* 0x0000002b0e1d7221 */ /* 0x004fe20000000000 */
[----:B------:R-:W-:Y:S01]  /*4080*/  FADD R100, R33, R88 ;  /* 0x0000005821647221 */ /* 0x000fe20000000000 */
[----:B------:R-:W-:Y:S01]  /*4090*/  FADD R33, R30, R55 ;  /* 0x000000371e217221 */ /* 0x000fe20000000000 */
[----:B------:R-:W-:Y:S01]  /*40a0*/  FADD R88, R46, R71 ;  /* 0x000000472e587221 */ /* 0x000fe20000000000 */
[----:B------:R-:W-:Y:S01]  /*40b0*/  @!P4 FMUL R25, R25, 0.5 ;  /* 0x3f0000001919c820 */ /* 0x000fe20000400000 */
[----:B------:R-:W-:Y:S01]  /*40c0*/  FADD R49, R29, R82 ;  /* 0x000000521d317221 */ /* 0x000fe20000000000 */
[----:B---3--:R-:W-:Y:S01]  /*40d0*/  @!P6 FMUL R81, R81, R81 ;  /* 0x000000515151e220 */ /* 0x008fe20000400000 */
[----:B------:R-:W-:Y:S01]  /*40e0*/  FSETP.GEU.AND P6, PT, R84, -126, PT ;  /* 0xc2fc00005400780b */ /* 0x000fe20003fce000 */
[----:B------:R1:W-:Y:S01]  /*40f0*/  MUFU.EX2 R77, R25 ;  /* 0x00000019004d7308 */ /* 0x0003e20000000800 */
[----:B------:R-:W-:Y:S01]  /*4100*/  FADD R82, R34, R59 ;  /* 0x0000003b22527221 */ /* 0x000fe20000000000 */
[----:B------:R-:W-:Y:S01]  /*4110*/  FADD R29, R27, R54 ;  /* 0x000000361b1d7221 */ /* 0x000fe20000000000 */
[----:B------:R-:W-:Y:S01]  /*4120*/  FADD R102, R33, R88 ;  /* 0x0000005821667221 */ /* 0x000fe20000000000 */
[----:B------:R-:W-:Y:S01]  /*4130*/  @!P2 FMUL R80, R80, 0.5 ;  /* 0x3f0000005050a820 */ /* 0x000fe20000400000 */
[----:B------:R-:W-:Y:S01]  /*4140*/  FADD R33, R36, R65 ;  /* 0x0000004124217221 */ /* 0x000fe20000000000 */
[----:B----4-:R-:W-:Y:S01]  /*4150*/  @!P5 FMUL R76, R76, R76 ;  /* 0x0000004c4c4cd220 */ /* 0x010fe20000400000 */
[----:B------:R-:W-:Y:S01]  /*4160*/  FSETP.GEU.AND P5, PT, R13, -126, PT ;  /* 0xc2fc00000d00780b */ /* 0x000fe20003fae000 */
[----:B------:R-:W2:Y:S01]  /*4170*/  MUFU.EX2 R72, R72 ;  /* 0x0000004800487308 */ /* 0x000ea20000000800 */
[----:B-1----:R-:W-:Y:S01]  /*4180*/  FADD R25, R15, R50 ;  /* 0x000000320f197221 */ /* 0x002fe20000000000 */
[----:B------:R-:W-:Y:S01]  /*4190*/  FADD R96, R29, R86 ;  /* 0x000000561d607221 */ /* 0x000fe20000000000 */
[----:B------:R-:W-:Y:S01]  /*41a0*/  FADD R29, R31, R62 ;  /* 0x0000003e1f1d7221 */ /* 0x000fe20000000000 */
[----:B------:R-:W-:Y:S01]  /*41b0*/  @!P6 FMUL R84, R84, 0.5 ;  /* 0x3f0000005454e820 */ /* 0x000fe20000400000 */
[----:B------:R-:W-:Y:S01]  /*41c0*/  FADD R53, R25, R82 ;  /* 0x0000005219357221 */ /* 0x000fe20000000000 */
[----:B------:R-:W-:Y:S01]  /*41d0*/  FADD R82, R38, R63 ;  /* 0x0000003f26527221 */ /* 0x000fe20000000000 */
[----:B------:R-:W-:Y:S01]  /*41e0*/  FADD R25, R22, R47 ;  /* 0x0000002f16197221 */ /* 0x000fe20000000000 */
[----:B------:R-:W1:Y:S01]  /*41f0*/  MUFU.EX2 R80, R80 ;  /* 0x0000005000507308 */ /* 0x000e620000000800 */
[----:B------:R-:W-:Y:S01]  /*4200*/  FADD R86, R39, R24 ;  /* 0x0000001827567221 */ /* 0x000fe20000000000 */
[----:B------:R-:W-:Y:S01]  /*4210*/  FADD R88, R52, R81 ;  /* 0x0000005134587221 */ /* 0x000fe20000000000 */
[----:B------:R-:W-:Y:S01]  /*4220*/  FADD R97, R25, R82 ;  /* 0x0000005219617221 */ /* 0x000fe20000000000 */
[----:B------:R-:W-:Y:S01]  /*4230*/  @!P5 FMUL R13, R13, 0.5 ;  /* 0x3f0000000d0dd820 */ /* 0x000fe20000400000 */
[----:B------:R-:W-:Y:S01]  /*4240*/  FADD R99, R29, R86 ;  /* 0x000000561d637221 */ /* 0x000fe20000000000 */
[----:B------:R-:W-:Y:S01]  /*4250*/  FADD R25, R28, R95 ;  /* 0x0000005f1c197221 */ /* 0x000fe20000000000 */
[----:B------:R-:W-:Y:S01]  /*4260*/  FADD R29, R75, R60 ;  /* 0x0000003c4b1d7221 */ /* 0x000fe20000000000 */
[----:B------:R3:W4:Y:S01]  /*4270*/  MUFU.EX2 R85, R84 ;  /* 0x0000005400557308 */ /* 0x0007220000000800 */
[----:B------:R-:W-:Y:S01]  /*4280*/  FADD R86, R89, R78 ;  /* 0x0000004e59567221 */ /* 0x000fe20000000000 */
[----:B------:R-:W-:Y:S01]  /*4290*/  FADD R37, R83, R68 ;  /* 0x0000004453257221 */ /* 0x000fe20000000000 */
[----:B------:R-:W-:Y:S01]  /*42a0*/  FADD R90, R93, R76 ;  /* 0x0000004c5d5a7221 */ /* 0x000fe20000000000 */
[----:B--2---:R-:W-:Y:S01]  /*42b0*/  @!P3 FMUL R72, R72, R72 ;  /* 0x000000484848b220 */ /* 0x004fe20000400000 */
[----:B------:R-:W-:Y:S01]  /*42c0*/  @!P4 FMUL R77, R77, R77 ;  /* 0x0000004d4d4dc220 */ /* 0x000fe20000400000 */
[----:B------:R-:W-:Y:S01]  /*42d0*/  FADD R92, R33, R88 ;  /* 0x00000058215c7221 */ /* 0x000fe20000000000 */
[----:B------:R-:W-:Y:S01]  /*42e0*/  FADD R45, R29, R86 ;  /* 0x000000561d2d7221 */ /* 0x000fe20000000000 */
[----:B------:R2:W5:Y:S01]  /*42f0*/  MUFU.EX2 R82, R13 ;  /* 0x0000000d00527308 */ /* 0x0005620000000800 */
[----:B---3--:R-:W-:Y:S01]  /*4300*/  FADD R84, R44, R73 ;  /* 0x000000492c547221 */ /* 0x008fe20000000000 */
[----:B-1----:R-:W-:Y:S01]  /*4310*/  @!P2 FMUL R80, R80, R80 ;  /* 0x000000505050a220 */ /* 0x002fe20000400000 */
[----:B------:R-:W-:Y:S01]  /*4320*/  FADD R94, R37, R90 ;  /* 0x0000005a255e7221 */ /* 0x000fe20000000000 */
[----:B------:R-:W-:Y:S01]  /*4330*/  FADD R29, R40, R69 ;  /* 0x00000045281d7221 */ /* 0x000fe20000000000 */
[----:B------:R-:W-:Y:S01]  /*4340*/  FADD R41, R25, R84 ;  /* 0x0000005419297221 */ /* 0x000fe20000000000 */
[----:B------:R-:W-:Y:S01]  /*4350*/  FADD R84, R48, R77 ;  /* 0x0000004d30547221 */ /* 0x000fe20000000000 */
[----:B------:R-:W-:Y:S01]  /*4360*/  FADD R25, R79, R64 ;  /* 0x000000404f197221 */ /* 0x000fe20000000000 */
[----:B------:R-:W-:Y:S01]  /*4370*/  FADD R86, R91, R80 ;  /* 0x000000505b567221 */ /* 0x000fe20000000000 */
[----:B----4-:R-:W-:Y:S01]  /*4380*/  @!P6 FMUL R85, R85, R85 ;  /* 0x000000555555e220 */ /* 0x010fe20000400000 */
[----:B--2---:R-:W-:Y:S01]  /*4390*/  FADD R13, R32, R61 ;  /* 0x0000003d200d7221 */ /* 0x004fe20000000000 */
[----:B------:R-:W-:Y:S01]  /*43a0*/  FADD R33, R87, R72 ;  /* 0x0000004857217221 */ /* 0x000fe20000000000 */
[----:B------:R-:W-:Y:S01]  /*43b0*/  FADD R25, R25, R86 ;  /* 0x0000005619197221 */ /* 0x000fe20000000000 */
[----:B------:R-:W-:Y:S01]  /*43c0*/  FADD R88, R56, R85 ;  /* 0x0000005538587221 */ /* 0x000fe20000000000 */
[----:B------:R-:W-:Y:S01]  /*43d0*/  FADD R13, R13, R84 ;  /* 0x000000540d0d7221 */ /* 0x000fe20000000000 */
[----:B------:R-:W-:Y:S01]  /*43e0*/  FADD R41, R41, R92 ;  /* 0x0000005c29297221 */ /* 0x000fe20000000000 */
[----:B------:R-:W-:Y:S01]  /*43f0*/  FADD R45, R45, R94 ;  /* 0x0000005e2d2d7221 */ /* 0x000fe20000000000 */
[----:B-----5:R-:W-:Y:S01]  /*4400*/  @!P5 FMUL R82, R82, R82 ;  /* 0x000000525252d220 */ /* 0x020fe20000400000 */
[----:B------:R-:W-:Y:S01]  /*4410*/  FADD R88, R29, R88 ;  /* 0x000000581d587221 */ /* 0x000fe20000000000 */
        /* <DEDUP_REMOVED lines=11> */
[----:B------:R-:W-:-:S02]  /*44d0*/  F2FP.F16.F32.PACK_AB R25, R15, R14 ;  /* 0x0000000e0f19723e */ /* 0x000fc400000000ff */
[----:B------:R-:W-:Y:S01]  /*44e0*/  F2FP.F16.F32.PACK_AB R29, R26, R17 ;  /* 0x000000111a1d723e */ /* 0x000fe200000000ff */
[----:B------:R-:W-:Y:S01]  /*44f0*/  FADD R90, R45, R90 ;  /* 0x0000005a2d5a7221 */ /* 0x000fe20000000000 */
[----:B------:R-:W-:Y:S01]  /*4500*/  F2FP.F16.F32.PACK_AB R31, R30, R31 ;  /* 0x0000001f1e1f723e */ /* 0x000fe200000000ff */
[----:B------:R-:W-:Y:S01]  /*4510*/  FADD R13, R49, R102 ;  /* 0x00000066310d7221 */ /* 0x000fe20000000000 */
[----:B------:R-:W-:Y:S01]  /*4520*/  F2FP.F16.F32.PACK_AB R33, R34, R21 ;  /* 0x000000152221723e */ /* 0x000fe200000000ff */
[----:B------:R-:W-:Y:S01]  /*4530*/  FADD R15, R41, R90 ;  /* 0x0000005a290f7221 */ /* 0x000fe20000000000 */
[----:B------:R-:W-:Y:S01]  /*4540*/  F2FP.F16.F32.PACK_AB R41, R50, R43 ;  /* 0x0000002b3229723e */ /* 0x000fe200000000ff */
[----:B------:R-:W-:Y:S01]  /*4550*/  IMAD.MOV.U32 R17, RZ, RZ, 0x2 ;  /* 0x00000002ff117424 */ /* 0x000fe200078e00ff */
[----:B------:R-:W-:Y:S02]  /*4560*/  F2FP.F16.F32.PACK_AB R43, R47, R54 ;  /* 0x000000362f2b723e */ /* 0x000fe400000000ff */
[----:B------:R-:W-:-:S02]  /*4570*/  F2FP.F16.F32.PACK_AB R47, R55, R62 ;  /* 0x0000003e372f723e */ /* 0x000fc400000000ff */
[----:B------:R-:W-:Y:S02]  /*4580*/  F2FP.F16.F32.PACK_AB R55, R71, R24 ;  /* 0x000000184737723e */ /* 0x000fe400000000ff */
[----:B------:R-:W-:Y:S02]  /*4590*/  F2FP.F16.F32.PACK_AB R24, R75, R28 ;  /* 0x0000001c4b18723e */ /* 0x000fe400000000ff */
[----:B------:R-:W-:Y:S02]  /*45a0*/  F2FP.F16.F32.PACK_AB R26, R79, R32 ;  /* 0x000000204f1a723e */ /* 0x000fe400000000ff */
[----:B------:R-:W-:Y:S02]  /*45b0*/  F2FP.F16.F32.PACK_AB R28, R83, R36 ;  /* 0x00000024531c723e */ /* 0x000fe400000000ff */
        /* <DEDUP_REMOVED lines=20> */
[----:B------:R-:W-:-:S07]  /*4700*/  SHF.L.U32 R21, RZ, 0x1f, RZ ;  /* 0x0000001fff157819 */ /* 0x000fce00000006ff */
.L_x_23:
[----:B-1----:R1:W2:Y:S02]  /*4710*/  SYNCS.PHASECHK.TRANS64.TRYWAIT P1, [R2+URZ+0x1b008], R21 ;  /* 0x01b00815020075a7 */ /* 0x0022a4000802017f */
[----:B--2---:R-:W-:Y:S05]  /*4720*/  @!P1 NANOSLEEP.SYNCS 0x989680 ;  /* 0x009896800000995d */ /* 0x004fea0003900000 */
[----:B------:R-:W2:Y:S02]  /*4730*/  @!P1 SYNCS.PHASECHK.TRANS64 P1, [R2+URZ+0x1b008], R21 ;  /* 0x01b00815020095a7 */ /* 0x000ea4000802007f */
[----:B--2---:R-:W-:Y:S05]  /*4740*/  @!P1 BRA `(.L_x_23) ;  /* 0xfffffffc00f09947 */ /* 0x004fea000383ffff */
[----:B------:R-:W-:Y:S01]  /*4750*/  ULOP3.LUT UR15, UR15, 0x2000000, URZ, 0xfc, !UPT ;  /* 0x020000000f0f7892 */ /* 0x000fe2000f8efc3f */
[----:B------:R-:W-:Y:S01]  /*4760*/  WARPGROUP.ARRIVE ;  /* 0x00000000000079c5 */ /* 0x000fe20000000000 */
[----:B------:R-:W-:Y:S01]  /*4770*/  UMOV UR7, 0x80000020 ;  /* 0x8000002000077882 */ /* 0x000fe20000000000 */
[----:B------:R-:W-:Y:S01]  /*4780*/  ISETP.GE.AND P1, PT, R18, 0x3, PT ;  /* 0x000000031200780c */ /* 0x000fe20003f26270 */
[----:B------:R-:W-:Y:S01]  /*4790*/  UIADD3 UR6, UR15, 0x600, URZ ;  /* 0x000006000f067890 */ /* 0x000fe2000fffe03f */
[----:B------:R-:W-:Y:S01]  /*47a0*/  IADD3 R14, R2, 0x1b020, RZ ;  /* 0x0001b020020e7810 */ /* 0x000fe20007ffe0ff */
[----:B------:R-:W-:Y:S01]  /*47b0*/  VIADD R12, R12, 0x80 ;  /* 0x000000800c0c7836 */ /* 0x000fe20000000000 */
[----:B------:R-:W-:Y:S02]  /*47c0*/  IADD3 R18, R18, -0x1, RZ ;  /* 0xffffffff12127810 */ /* 0x000fe40007ffe0ff */
[----:B-1----:R-:W-:-:S04]  /*47d0*/  PRMT R21, RZ, 0x654, R14 ;  /* 0x00000654ff157816 */ /* 0x002fc8000000000e */
[----:B------:R-:W-:Y:S01]  /*47e0*/  HGMMA.64x96x16.F32 R88, R24, gdesc[UR4].tnspB, RZ, !UPT, gsb0 ;  /* 0x4160000418587df0 */ /* 0x000fe2000c0008ff */
[----:B------:R-:W-:Y:S01]  /*47f0*/  UIADD3 UR6, UR15, 0x640, URZ ;  /* 0x000006400f067890 */ /* 0x000fe2000fffe03f */
[----:B------:R-:W-:Y:S01]  /*4800*/  UMOV UR7, 0x80000020 ;  /* 0x8000002000077882 */ /* 0x000fe20000000000 */
[----:B------:R-:W-:Y:S02]  /*4810*/  WARPGROUP.DEPBAR.LE gsb0, 0x0 ;  /* 0x00008000000079c5 */ /* 0x000fe40000010000 */
[----:B------:R-:W-:-:S06]  /*4820*/  WARPGROUP.ARRIVE ;  /* 0x00000000000079c5 */ /* 0x000fcc0000000000 */
[----:B------:R-:W-:Y:S01]  /*4830*/  HGMMA.64x96x16.F32 R88, R28, gdesc[UR4].tnspB, R88, gsb0 ;  /* 0x416000041c587df0 */ /* 0x000fe20008000858 */
        /* <DEDUP_REMOVED lines=29> */
[----:B------:R-:W-:Y:S03]  /*4a10*/  HGMMA.64x96x16.F32 R88, R52, gdesc[UR4].tnspB, R88, gsb0 ;  /* 0x4160000434587df0 */ /* 0x000fe60008000858 */
[----:B------:R-:W-:Y:S02]  /*4a20*/  WARPGROUP.DEPBAR.LE gsb0, 0x0 ;  /* 0x00008000000079c5 */ /* 0x000fe40000010000 */
[----:B------:R1:W-:Y:S01]  /*4a30*/  SYNCS.ARRIVE.TRANS64.RED.A1T0 RZ, [R21+URZ], RZ ;  /* 0x000000ff15ff79a7 */ /* 0x0003e2000810043f */
[----:B------:R-:W-:Y:S05]  /*4a40*/  @!P1 BRA `(.L_x_24) ;  /* 0x0000003000549947 */ /* 0x000fea0003800000 */
[----:B------:R-:W-:Y:S01]  /*4a50*/  IMAD.MOV.U32 R23, RZ, RZ, R19 ;  /* 0x000000ffff177224 */ /* 0x000fe200078e0013 */
[----:B-1----:R-:W-:Y:S01]  /*4a60*/  MOV R21, R20 ;  /* 0x0000001400157202 */ /* 0x002fe20000000f00 */
[----:B------:R-:W-:Y:S01]  /*4a70*/  IMAD.MOV.U32 R17, RZ, RZ, 0x2 ;  /* 0x00000002ff117424 */ /* 0x000fe200078e00ff */
[----:B------:R-:W-:Y:S01]  /*4a80*/  MOV R7, 0x1 ;  /* 0x0000000100077802 */ /* 0x000fe20000000f00 */
[----:B------:R-:W-:Y:S01]  /*4a90*/  IMAD.MOV.U32 R4, RZ, RZ, RZ ;  /* 0x000000ffff047224 */ /* 0x000fe200078e00ff */
[----:B------:R-:W-:-:S06]  /*4aa0*/  ULDC.64 UR22, c[0x0][0x198] ;  /* 0x0000660000167ab9 */ /* 0x000fcc0000000a00 */
.L_x_36:
[C---:B------:R-:W-:Y:S01]  /*4ab0*/  ISETP.GT.AND P1, PT, R18.reuse, 0x2, PT ;  /* 0x000000021200780c */ /* 0x040fe20003f24270 */
[----:B------:R-:W-:Y:S01]  /*4ac0*/  IMAD R20, R17, 0x8, R2 ;  /* 0x0000000811147824 */ /* 0x000fe200078e0202 */
[----:B------:R-:W-:Y:S02]  /*4ad0*/  IADD3 R18, R18, -0x1, RZ ;  /* 0xffffffff12127810 */ /* 0x000fe40007ffe0ff */
[----:B------:R-:W-:-:S09]  /*4ae0*/  SHF.L.U32 R19, R4, 0x1f, RZ ;  /* 0x0000001f04137819 */ /* 0x000fd200000006ff */
.L_x_25:
[----:B-1----:R1:W2:Y:S02]  /*4af0*/  SYNCS.PHASECHK.TRANS64.TRYWAIT P2, [R20+URZ+0x1b000], R19 ;  /* 0x01b00013140075a7 */ /* 0x0022a4000804017f */
[----:B--2---:R-:W-:Y:S05]  /*4b00*/  @!P2 NANOSLEEP.SYNCS 0x989680 ;  /* 0x009896800000a95d */ /* 0x004fea0003900000 */
[----:B------:R-:W2:Y:S02]  /*4b10*/  @!P2 SYNCS.PHASECHK.TRANS64 P2, [R20+URZ+0x1b000], R19 ;  /* 0x01b000131400a5a7 */ /* 0x000ea4000804007f */
[----:B--2---:R-:W-:Y:S05]  /*4b20*/  @!P2 BRA `(.L_x_25) ;  /* 0xfffffffc00f0a947 */ /* 0x004fea000383ffff */
[----:B------:R-:W-:Y:S05]  /*4b30*/  WARPSYNC.ALL ;  /* 0x0000000000007948 */ /* 0x000fea0003800000 */
[----:B------:R-:W-:Y:S01]  /*4b40*/  R2UR UR58, R17 ;  /* 0x00000000113a72ca */ /* 0x000fe200000e0000 */
[----:B------:R-:W-:Y:S01]  /*4b50*/  WARPGROUP.ARRIVE ;  /* 0x00000000000079c5 */ /* 0x000fe20000000000 */
[----:B------:R-:W-:Y:S01]  /*4b60*/  UMOV UR59, 0x80000020 ;  /* 0x80000020003b7882 */ /* 0x000fe20000000000 */
[----:B------:R-:W-:Y:S01]  /*4b70*/  UMOV UR55, 0x80000020 ;  /* 0x8000002000377882 */ /* 0x000fe20000000000 */
[----:B------:R-:W-:Y:S01]  /*4b80*/  UMOV UR51, 0x80000020 ;  /* 0x8000002000337882 */ /* 0x000fe20000000000 */
[----:B------:R-:W-:Y:S01]  /*4b90*/  UMOV UR47, 0x80000020 ;  /* 0x80000020002f7882 */ /* 0x000fe20000000000 */
[----:B------:R-:W-:Y:S01]  /*4ba0*/  UMOV UR43, 0x80000020 ;  /* 0x80000020002b7882 */ /* 0x000fe20000000000 */
[----:B------:R-:W-:Y:S01]  /*4bb0*/  UMOV UR7, 0x80000020 ;  /* 0x8000002000077882 */ /* 0x000fe20000000000 */
[----:B------:R-:W-:-:S05]  /*4bc0*/  ISETP.NE.AND P2, PT, R10, RZ, PT ;  /* 0x000000ff0a00720c */ /* 0x000fca0003f45270 */
[----:B------:R-:W-:-:S04]  /*4bd0*/  UIMAD UR58, UR58, 0x600, UR14 ;  /* 0x000006003a3a78a4 */ /* 0x000fc8000f8e020e */
[----:B------:R-:W-:Y:S02]  /*4be0*/  UIADD3 UR54, UR58, 0x2, URZ ;  /* 0x000000023a367890 */ /* 0x000fe4000fffe03f */
[----:B------:R-:W-:Y:S02]  /*4bf0*/  UIADD3 UR50, UR58, 0x200, URZ ;  /* 0x000002003a327890 */ /* 0x000fe4000fffe03f */
[----:B------:R-:W-:Y:S02]  /*4c00*/  UIADD3 UR46, UR58, 0x202, URZ ;  /* 0x000002023a2e7890 */ /* 0x000fe4000fffe03f */
[----:B------:R-:W-:Y:S01]  /*4c10*/  HGMMA.64x128x16.F32 R24, gdesc[UR56], RZ, !UPT, gsb0 ;  /* 0x01e00000381879f0 */ /* 0x000fe2000c0008ff */
[----:B------:R-:W-:Y:S02]  /*4c20*/  UIADD3 UR42, UR58, 0x400, URZ ;  /* 0x000004003a2a7890 */ /* 0x000fe4000fffe03f */
[----:B------:R-:W-:Y:S01]  /*4c30*/  UIADD3 UR6, UR58, 0x402, URZ ;  /* 0x000004023a067890 */ /* 0x000fe2000fffe03f */
[----:B------:R-:W-:-:S02]  /*4c40*/  WARPGROUP.DEPBAR.LE gsb0, 0x0 ;  /* 0x00008000000079c5 */ /* 0x000fc40000010000 */
        /* <DEDUP_REMOVED lines=15> */
[----:B------:R-:W-:Y:S05]  /*4d40*/  @P2 BRA `(.L_x_26) ;  /* 0x0000000000c42947 */ /* 0x000fea0003800000 */
[----:B------:R-:W-:-:S13]  /*4d50*/  ISETP.LT.OR P3, PT, R8, 0x1, !P0 ;  /* 0x000000010800780c */ /* 0x000fda0004761670 */
[----:B------:R-:W-:Y:S05]  /*4d60*/  @P3 BRA `(.L_x_27) ;  /* 0x0000000000b83947 */ /* 0x000fea0003800000 */
[----:B------:R-:W-:Y:S02]  /*4d70*/  ISETP.NE.AND P4, PT, R0, RZ, PT ;  /* 0x000000ff0000720c */ /* 0x000fe40003f85270 */
[----:B-1----:R-:W-:Y:S02]  /*4d80*/  LEA R19, R5, R2, 0x3 ;  /* 0x0000000205137211 */ /* 0x002fe400078e18ff */
[----:B------:R-:W-:-:S09]  /*4d90*/  SHF.L.U32 R20, R6, 0x1f, RZ ;  /* 0x0000001f06147819 */ /* 0x000fd200000006ff */
.L_x_28:
[----:B-1----:R1:W2:Y:S02]  /*4da0*/  SYNCS.PHASECHK.TRANS64.TRYWAIT P3, [R19+URZ+0x1b020], R20 ;  /* 0x01b02014130075a7 */ /* 0x0022a4000806017f */
[----:B--2---:R-:W-:Y:S05]  /*4db0*/  @!P3 NANOSLEEP.SYNCS 0x989680 ;  /* 0x009896800000b95d */ /* 0x004fea0003900000 */
[----:B------:R-:W2:Y:S02]  /*4dc0*/  @!P3 SYNCS.PHASECHK.TRANS64 P3, [R19+URZ+0x1b020], R20 ;  /* 0x01b020141300b5a7 */ /* 0x000ea4000806007f */
[----:B--2---:R-:W-:Y:S05]  /*4dd0*/  @!P3 BRA `(.L_x_28) ;  /* 0xfffffffc00f0b947 */ /* 0x004fea000383ffff */
[----:B------:R-:W-:Y:S05]  /*4de0*/  @P4 BRA `(.L_x_29) ;  /* 0x0000000000144947 */ /* 0x000fea0003800000 */
[----:B------:R-:W-:Y:S01]  /*4df0*/  LOP3.LUT P3, RZ, R16, 0x1f, RZ, 0xc0, !PT ;  /* 0x0000001f10ff7812 */ /* 0x000fe2000786c0ff */
[----:B-1----:R-:W-:-:S04]  /*4e00*/  IMAD.MOV.U32 R20, RZ, RZ, 0x6000 ;  /* 0x00006000ff147424 */ /* 0x002fc800078e00ff */
[----:B------:R2:W-:Y:S08]  /*4e10*/  SYNCS.ARRIVE.TRANS64 RZ, [R19+URZ+0x1b000], R20 ;  /* 0x01b0001413ff79a7 */ /* 0x0005f0000800003f */
[----:B------:R-:W-:Y:S05]  /*4e20*/  @!P3 BRA `(.L_x_29) ;  /* 0x000000000004b947 */ /* 0x000fea0003800000 */
[----:B------:R-:W-:Y:S01]  /*4e30*/  BPT.TRAP 0x1 ;  /* 0x000000040000795c */ /* 0x000fe20000300000 */
.L_x_29:
[----:B-12---:R-:W-:Y:S01]  /*4e40*/  IMAD R20, R5, 0x6000, R2 ;  /* 0x0000600005147824 */ /* 0x006fe200078e0202 */
[----:B------:R-:W-:Y:S01]  /*4e50*/  R2UR UR35, R9 ;  /* 0x00000000092372ca */ /* 0x000fe200000e0000 */
[----:B------:R-:W-:Y:S01]  /*4e60*/  UIADD3 UR6, UP0, UR22, 0x1f0, URZ ;  /* 0x000001f016067890 */ /* 0x000fe2000ff1e03f */
[----:B------:R-:W-:Y:S01]  /*4e70*/  R2UR UR33, R19 ;  /* 0x00000000132172ca */ /* 0x000fe200000e0000 */
[----:B------:R-:W-:Y:S01]  /*4e80*/  UMOV UR24, 0x0 ;  /* 0x0000000000187882 */ /* 0x000fe20000000000 */
[----:B------:R-:W-:Y:S01]  /*4e90*/  R2UR UR8, R20 ;  /* 0x00000000140872ca */ /* 0x000fe200000e0000 */
[----:B------:R-:W-:Y:S01]  /*4ea0*/  UIADD3.X UR7, URZ, UR23, URZ, UP0, !UPT ;  /* 0x000000173f077290 */ /* 0x000fe200087fe43f */
[----:B------:R-:W-:Y:S01]  /*4eb0*/  IADD3 R5, R5, 0x1, RZ ;  /* 0x0000000105057810 */ /* 0x000fe20007ffe0ff */
[----:B------:R-:W-:Y:S01]  /*4ec0*/  UMOV UR25, 0x10000000 ;  /* 0x1000000000197882 */ /* 0x000fe20000000000 */
[----:B------:R-:W-:Y:S01]  /*4ed0*/  UMOV UR34, URZ ;  /* 0x0000003f00227c82 */ /* 0x000fe20008000000 */
[----:B------:R-:W-:Y:S01]  /*4ee0*/  UMOV UR18, 0x20 ;  /* 0x0000002000127882 */ /* 0x000fe20000000000 */
[----:B------:R-:W-:Y:S01]  /*4ef0*/  UMOV UR20, UR36 ;  /* 0x0000002400147c82 */ /* 0x000fe20008000000 */
[----:B------:R-:W-:Y:S01]  /*4f00*/  UMOV UR21, UR37 ;  /* 0x0000002500157c82 */ /* 0x000fe20008000000 */
[----:B------:R-:W-:Y:S01]  /*4f10*/  UMOV UR10, 0x40 ;  /* 0x00000040000a7882 */ /* 0x000fe20000000000 */
[----:B------:R-:W-:Y:S01]  /*4f20*/  USHF.L.U32 UR35, UR35, 0x7, URZ ;  /* 0x0000000723237899 */ /* 0x000fe2000800063f */
[----:B------:R-:W-:Y:S01]  /*4f30*/  ISETP.NE.AND P3, PT, R5, 0x4, PT ;  /* 0x000000040500780c */ /* 0x000fe20003f65270 */
[----:B------:R-:W-:-:S02]  /*4f40*/  UIADD3 UR33, UR33, 0x1b000, URZ ;  /* 0x0001b00021217890 */ /* 0x000fc4000fffe03f */
[----:B------:R-:W-:Y:S01]  /*4f50*/  UIADD3 UR32, UR8, 0x3000, URZ ;  /* 0x0000300008207890 */ /* 0x000fe2000fffe03f */
[----:B------:R-:W-:Y:S01]  /*4f60*/  SEL R19, RZ, 0x1, P3 ;  /* 0x00000001ff137807 */ /* 0x000fe20001800000 */
        /* <DEDUP_REMOVED lines=8> */
[----:B------:R-:W-:Y:S01]  /*4ff0*/  UMOV UR9, UR33 ;  /* 0x0000002100097c82 */ /* 0x000fe20008000000 */
[----:B------:R-:W-:Y:S01]  /*5000*/  UMOV UR11, UR35 ;  /* 0x00000023000b7c82 */ /* 0x000fe20008000000 */
[----:B------:R2:W-:Y:S01]  /*5010*/  UTMALDG.4D [UR32], [UR6], desc[UR24] ;  /* 0x00001820060075b4 */ /* 0x0005e20008019000 */
[----:B------:R2:W-:Y:S01]  /*5020*/  UTMALDG.4D [UR16], [UR6], desc[UR24] ;  /* 0x00001810060075b4 */ /* 0x0005e20008019000 */
[----:B------:R2:W-:Y:S02]  /*5030*/  UTMALDG.4D [UR8], [UR6], desc[UR24] ;  /* 0x00001808060075b4 */ /* 0x0005e40008019000 */
[----:B--2---:R-:W-:Y:S01]  /*5040*/  NOP ;  /* 0x0000000000007918 */ /* 0x004fe20000000000 */
.L_x_27:
[----:B------:R-:W-:-:S07]  /*5050*/  VIADD R8, R8, 0xffffffff ;  /* 0xffffffff08087836 */ /* 0x000fce0000000000 */
.L_x_26:
[----:B------:R-:W-:Y:S01]  /*5060*/  IADD3 R17, R17, 0x1, RZ ;  /* 0x0000000111117810 */ /* 0x000fe20007ffe0ff */
[----:B------:R-:W-:Y:S05]  /*5070*/  WARPSYNC.ALL ;  /* 0x0000000000007948 */ /* 0x000fea0003800000 */
[----:B------:R-:W-:-:S04]  /*5080*/  ISETP.NE.AND P3, PT, R17, 0x4, PT ;  /* 0x000000041100780c */ /* 0x000fc80003f65270 */
[----:B-1----:R-:W-:Y:S02]  /*5090*/  SEL R19, RZ, 0x1, P3 ;  /* 0x00000001ff137807 */ /* 0x002fe40001800000 */
[----:B------:R-:W-:Y:S02]  /*50a0*/  SEL R17, R17, RZ, P3 ;  /* 0x000000ff11117207 */ /* 0x000fe40001800000 */
[----:B------:R-:W-:Y:S02]  /*50b0*/  LOP3.LUT R4, R4, R19, RZ, 0x3c, !PT ;  /* 0x0000001304047212 */ /* 0x000fe400078e3cff */
[----:B------:R-:W-:Y:S01]  /*50c0*/  FMNMX R20, R24, R23, !PT ;  /* 0x0000001718147209 */ /* 0x000fe20007800000 */
[----:B------:R-:W-:Y:S01]  /*50d0*/  ULDC UR6, c[0x0][0x604] ;  /* 0x0001810000067ab9 */ /* 0x000fe20000000800 */
[----:B------:R-:W-:Y:S01]  /*50e0*/  FMNMX R22, R26, R21, !PT ;  /* 0x000000151a167209 */ /* 0x000fe20007800000 */
[----:B------:R-:W-:Y:S01]  /*50f0*/  IMAD R142, R17, 0x8, R2 ;  /* 0x00000008118e7824 */ /* 0x000fe200078e0202 */
[----:B------:R-:W-:-:S02]  /*5100*/  FMNMX R19, R25, R20, !PT ;  /* 0x0000001419137209 */ /* 0x000fc40007800000 */
[----:B------:R-:W-:Y:S02]  /*5110*/  FMNMX R137, R27, R22, !PT ;  /* 0x000000161b897209 */ /* 0x000fe40007800000 */
[----:B------:R-:W-:Y:S02]  /*5120*/  FMNMX R20, R28, R19, !PT ;  /* 0x000000131c147209 */ /* 0x000fe40007800000 */
[----:B------:R-:W-:Y:S02]  /*5130*/  FMNMX R22, R30, R137, !PT ;  /* 0x000000891e167209 */ /* 0x000fe40007800000 */
[----:B------:R-:W-:Y:S02]  /*5140*/  FMNMX R19, R29, R20, !PT ;  /* 0x000000141d137209 */ /* 0x000fe40007800000 */
[----:B------:R-:W-:Y:S02]  /*5150*/  FMNMX R137, R31, R22, !PT ;  /* 0x000000161f897209 */ /* 0x000fe40007800000 */
        /* <DEDUP_REMOVED lines=55> */
[----:B------:R-:W-:-:S03]  /*54d0*/  FMNMX R136, R87, R136, !PT ;  /* 0x0000008857887209 */ /* 0x000fc60007800000 */
[----:B------:R-:W1:Y:S04]  /*54e0*/  SHFL.BFLY PT, R19, R22, 0x1, 0x1f ;  /* 0x0c201f0016137f89 */ /* 0x000e6800000e0000 */
[----:B------:R-:W2:Y:S01]  /*54f0*/  SHFL.BFLY PT, R139, R136, 0x1, 0x1f ;  /* 0x0c201f00888b7f89 */ /* 0x000ea200000e0000 */
[----:B-1----:R-:W-:Y:S02]  /*5500*/  FMNMX R137, R22, R19, !PT ;  /* 0x0000001316897209 */ /* 0x002fe40007800000 */
[----:B--2---:R-:W-:-:S03]  /*5510*/  FMNMX R139, R136, R139, !PT ;  /* 0x0000008b888b7209 */ /* 0x004fc60007800000 */
[----:B------:R-:W1:Y:S04]  /*5520*/  SHFL.BFLY PT, R20, R137, 0x2, 0x1f ;  /* 0x0c401f0089147f89 */ /* 0x000e6800000e0000 */
[----:B------:R-:W2:Y:S01]  /*5530*/  SHFL.BFLY PT, R138, R139, 0x2, 0x1f ;  /* 0x0c401f008b8a7f89 */ /* 0x000ea200000e0000 */
[----:B-1----:R-:W-:Y:S01]  /*5540*/  FMNMX R19, R137, R20, !PT ;  /* 0x0000001489137209 */ /* 0x002fe20007800000 */
[C---:B------:R-:W-:Y:S01]  /*5550*/  IMAD R137, R7.reuse, 0x8, R14 ;  /* 0x0000000807897824 */ /* 0x040fe200078e020e */
[----:B------:R-:W-:Y:S02]  /*5560*/  IADD3 R7, R7, 0x1, RZ ;  /* 0x0000000107077810 */ /* 0x000fe40007ffe0ff */
[----:B--2---:R-:W-:Y:S02]  /*5570*/  FMNMX R20, R139, R138, !PT ;  /* 0x0000008a8b147209 */ /* 0x004fe40007800000 */
[----:B------:R-:W-:-:S02]  /*5580*/  FSETP.NEU.AND P3, PT, R19, -INF , PT ;  /* 0xff8000001300780b */ /* 0x000fc40003f6d000 */
[C---:B------:R-:W-:Y:S02]  /*5590*/  FSETP.NEU.AND P4, PT, R20.reuse, -INF , PT ;  /* 0xff8000001400780b */ /* 0x040fe40003f8d000 */
[----:B------:R-:W-:Y:S02]  /*55a0*/  FSEL R138, R19, RZ, P3 ;  /* 0x000000ff138a7208 */ /* 0x000fe40001800000 */
[----:B------:R-:W-:Y:S02]  /*55b0*/  FSEL R140, R20, RZ, P4 ;  /* 0x000000ff148c7208 */ /* 0x000fe40002000000 */
[----:B------:R-:W-:Y:S01]  /*55c0*/  PRMT R137, RZ, 0x654, R137 ;  /* 0x00000654ff897816 */ /* 0x000fe20000000089 */
[----:B------:R-:W-:Y:S02]  /*55d0*/  FADD R22, -R138, R23 ;  /* 0x000000178a167221 */ /* 0x000fe40000000100 */
[----:B------:R-:W-:Y:S01]  /*55e0*/  FADD R23, -R140, R21 ;  /* 0x000000158c177221 */ /* 0x000fe20000000100 */
[----:B------:R1:W-:Y:S01]  /*55f0*/  SYNCS.ARRIVE.TRANS64.RED.A1T0 RZ, [R137+URZ], RZ ;  /* 0x000000ff89ff79a7 */ /* 0x0003e2000810043f */
[----:B------:R-:W-:-:S02]  /*5600*/  FMUL R21, R22, UR6 ;  /* 0x0000000616157c20 */ /* 0x000fc40008400000 */
[----:B------:R-:W-:-:S03]  /*5610*/  FMUL R23, R23, UR6 ;  /* 0x0000000617177c20 */ /* 0x000fc60008400000 */
[----:B------:R-:W-:Y:S02]  /*5620*/  FSETP.GEU.AND P3, PT, R21, -126, PT ;  /* 0xc2fc00001500780b */ /* 0x000fe40003f6e000 */
[----:B------:R-:W-:Y:S02]  /*5630*/  FSETP.GEU.AND P4, PT, R23, -126, PT ;  /* 0xc2fc00001700780b */ /* 0x000fe40003f8e000 */
[----:B-1----:R-:W-:-:S09]  /*5640*/  SHF.L.U32 R137, R4, 0x1f, RZ ;  /* 0x0000001f04897819 */ /* 0x002fd200000006ff */
[----:B------:R-:W-:Y:S02]  /*5650*/  @!P3 FMUL R21, R21, 0.5 ;  /* 0x3f0000001515b820 */ /* 0x000fe40000400000 */
[----:B------:R-:W-:Y:S02]  /*5660*/  @!P4 FMUL R23, R23, 0.5 ;  /* 0x3f0000001717c820 */ /* 0x000fe40000400000 */
[----:B------:R-:W1:Y:S08]  /*5670*/  MUFU.EX2 R22, R21 ;  /* 0x0000001500167308 */ /* 0x000e700000000800 */
[----:B------:R-:W2:Y:S01]  /*5680*/  MUFU.EX2 R136, R23 ;  /* 0x0000001700887308 */ /* 0x000ea20000000800 */
[----:B-1----:R-:W-:Y:S01]  /*5690*/  @!P3 FMUL R22, R22, R22 ;  /* 0x000000161616b220 */ /* 0x002fe20000400000 */
[----:B------:R-:W-:-:S03]  /*56a0*/  ISETP.NE.AND P3, PT, R7, 0x4, PT ;  /* 0x000000040700780c */ /* 0x000fc60003f65270 */
[-C--:B------:R-:W-:Y:S01]  /*56b0*/  FMUL R88, R88, R22.reuse ;  /* 0x0000001658587220 */ /* 0x080fe20000400000 */
[-C--:B------:R-:W-:Y:S01]  /*56c0*/  FMUL R89, R89, R22.reuse ;  /* 0x0000001659597220 */ /* 0x080fe20000400000 */
[-C--:B------:R-:W-:Y:S01]  /*56d0*/  FMUL R92, R92, R22.reuse ;  /* 0x000000165c5c7220 */ /* 0x080fe20000400000 */
[----:B------:R-:W-:Y:S01]  /*56e0*/  FMUL R93, R93, R22 ;  /* 0x000000165d5d7220 */ /* 0x000fe20000400000 */
[----:B--2---:R-:W-:Y:S01]  /*56f0*/  @!P4 FMUL R136, R136, R136 ;  /* 0x000000888888c220 */ /* 0x004fe20000400000 */
[-C--:B------:R-:W-:Y:S01]  /*5700*/  FMUL R96, R96, R22.reuse ;  /* 0x0000001660607220 */ /* 0x080fe20000400000 */
        /* <DEDUP_REMOVED lines=18> */
[----:B------:R-:W-:Y:S01]  /*5830*/  FMUL R133, R133, R22 ;  /* 0x0000001685857220 */ /* 0x000fe20000400000 */
        /* <DEDUP_REMOVED lines=23> */
[----:B------:R-:W-:-:S07]  /*59b0*/  FMUL R135, R135, R136 ;  /* 0x0000008887877220 */ /* 0x000fce0000400000 */
.L_x_30:
[----:B-1----:R1:W2:Y:S02]  /*59c0*/  SYNCS.PHASECHK.TRANS64.TRYWAIT P4, [R142+URZ+0x1b000], R137 ;  /* 0x01b000898e0075a7 */ /* 0x0022a4000808017f */
[----:B--2---:R-:W-:Y:S05]  /*59d0*/  @!P4 NANOSLEEP.SYNCS 0x989680 ;  /* 0x009896800000c95d */ /* 0x004fea0003900000 */
[----:B------:R-:W2:Y:S02]  /*59e0*/  @!P4 SYNCS.PHASECHK.TRANS64 P4, [R142+URZ+0x1b000], R137 ;  /* 0x01b000898e00c5a7 */ /* 0x000ea4000808007f */
[----:B--2---:R-:W-:Y:S05]  /*59f0*/  @!P4 BRA `(.L_x_30) ;  /* 0xfffffffc00f0c947 */ /* 0x004fea000383ffff */
[----:B------:R-:W-:Y:S01]  /*5a00*/  ULDC UR7, c[0x0][0x604] ;  /* 0x0001810000077ab9 */ /* 0x000fe20000000800 */
[----:B------:R-:W-:Y:S01]  /*5a10*/  R2UR UR6, R17 ;  /* 0x00000000110672ca */ /* 0x000fe200000e0000 */
[----:B-1----:R-:W-:Y:S01]  /*5a20*/  FMUL R137, R138, UR7 ;  /* 0x000000078a897c20 */ /* 0x002fe20008400000 */
[----:B------:R-:W-:Y:S01]  /*5a30*/  FMUL R139, R140, UR7 ;  /* 0x000000078c8b7c20 */ /* 0x000fe20008400000 */
[----:B------:R-:W-:Y:S01]  /*5a40*/  UMOV UR11, 0x80000020 ;  /* 0x80000020000b7882 */ /* 0x000fe20000000000 */
[----:B------:R-:W-:Y:S01]  /*5a50*/  SEL R7, R7, RZ, P3 ;  /* 0x000000ff07077207 */ /* 0x000fe20001800000 */
[--C-:B------:R-:W-:Y:S01]  /*5a60*/  FFMA R24, R24, UR7, -R137.reuse ;  /* 0x0000000718187c23 */ /* 0x100fe20008000889 */
[--C-:B------:R-:W-:Y:S01]  /*5a70*/  FFMA R25, R25, UR7, -R137.reuse ;  /* 0x0000000719197c23 */ /* 0x100fe20008000889 */
[--C-:B------:R-:W-:Y:S01]  /*5a80*/  FFMA R28, R28, UR7, -R137.reuse ;  /* 0x000000071c1c7c23 */ /* 0x100fe20008000889 */
[----:B------:R-:W-:Y:S01]  /*5a90*/  FFMA R29, R29, UR7, -R137 ;  /* 0x000000071d1d7c23 */ /* 0x000fe20008000889 */
[--C-:B------:R-:W-:Y:S01]  /*5aa0*/  FFMA R26, R26, UR7, -R139.reuse ;  /* 0x000000071a1a7c23 */ /* 0x100fe2000800088b */
[----:B------:R-:W-:Y:S01]  /*5ab0*/  FSETP.GEU.AND P6, PT, R24, -126, PT ;  /* 0xc2fc00001800780b */ /* 0x000fe20003fce000 */
[--C-:B------:R-:W-:Y:S01]  /*5ac0*/  FFMA R27, R27, UR7, -R139.reuse ;  /* 0x000000071b1b7c23 */ /* 0x100fe2000800088b */
[----:B------:R-:W-:Y:S01]  /*5ad0*/  FSETP.GEU.AND P5, PT, R25, -126, PT ;  /* 0xc2fc00001900780b */ /* 0x000fe20003fae000 */
[--C-:B------:R-:W-:Y:S01]  /*5ae0*/  FFMA R30, R30, UR7, -R139.reuse ;  /* 0x000000071e1e7c23 */ /* 0x100fe2000800088b */
[----:B------:R-:W-:Y:S01]  /*5af0*/  FSETP.GEU.AND P4, PT, R28, -126, PT ;  /* 0xc2fc00001c00780b */ /* 0x000fe20003f8e000 */
[----:B------:R-:W-:Y:S01]  /*5b00*/  FFMA R31, R31, UR7, -R139 ;  /* 0x000000071f1f7c23 */ /* 0x000fe2000800088b */
[--C-:B------:R-:W-:Y:S01]  /*5b10*/  FFMA R32, R32, UR7, -R137.reuse ;  /* 0x0000000720207c23 */ /* 0x100fe20008000889 */
[--C-:B------:R-:W-:Y:S01]  /*5b20*/  FFMA R33, R33, UR7, -R137.reuse ;  /* 0x0000000721217c23 */ /* 0x100fe20008000889 */
[----:B------:R-:W-:Y:S01]  /*5b30*/  UIMAD UR6, UR6, 0x600, UR15 ;  /* 0x00000600060678a4 */ /* 0x000fe2000f8e020f */
[--C-:B------:R-:W-:Y:S01]  /*5b40*/  FFMA R36, R36, UR7, -R137.reuse ;  /* 0x0000000724247c23 */ /* 0x100fe20008000889 */
[----:B------:R-:W-:Y:S01]  /*5b50*/  FFMA R37, R37, UR7, -R137 ;  /* 0x0000000725257c23 */ /* 0x000fe20008000889 */
[--C-:B------:R-:W-:Y:S01]  /*5b60*/  FFMA R34, R34, UR7, -R139.reuse ;  /* 0x0000000722227c23 */ /* 0x100fe2000800088b */
[--C-:B------:R-:W-:Y:S01]  /*5b70*/  FFMA R35, R35, UR7, -R139.reuse ;  /* 0x0000000723237c23 */ /* 0x100fe2000800088b */
[----:B------:R-:W-:Y:S01]  /*5b80*/  @!P6 FMUL R24, R24, 0.5 ;  /* 0x3f0000001818e820 */ /* 0x000fe20000400000 */
[--C-:B------:R-:W-:Y:S01]  /*5b90*/  FFMA R38, R38, UR7, -R139.reuse ;  /* 0x0000000726267c23 */ /* 0x100fe2000800088b */
[----:B------:R-:W-:Y:S01]  /*5ba0*/  @!P5 FMUL R25, R25, 0.5 ;  /* 0x3f0000001919d820 */ /* 0x000fe20000400000 */
[----:B------:R-:W-:Y:S01]  /*5bb0*/  UMOV UR10, UR6 ;  /* 0x00000006000a7c82 */ /* 0x000fe20008000000 */
[----:B------:R-:W1:Y:S01]  /*5bc0*/  MUFU.EX2 R21, R24 ;  /* 0x0000001800157308 */ /* 0x000e620000000800 */
[----:B------:R-:W-:Y:S01]  /*5bd0*/  @!P4 FMUL R28, R28, 0.5 ;  /* 0x3f0000001c1cc820 */ /* 0x000fe20000400000 */
[----:B------:R-:W-:Y:S01]  /*5be0*/  FFMA R39, R39, UR7, -R139 ;  /* 0x0000000727277c23 */ /* 0x000fe2000800088b */
[--C-:B------:R-:W-:Y:S01]  /*5bf0*/  FFMA R41, R41, UR7, -R137.reuse ;  /* 0x0000000729297c23 */ /* 0x100fe20008000889 */
[--C-:B------:R-:W-:Y:S01]  /*5c00*/  FFMA R44, R44, UR7, -R137.reuse ;  /* 0x000000072c2c7c23 */ /* 0x100fe20008000889 */
[----:B------:R-:W-:Y:S01]  /*5c10*/  UIADD3 UR8, UR6, 0x40, URZ ;  /* 0x0000004006087890 */ /* 0x000fe2000fffe03f */
[----:B------:R-:W-:Y:S01]  /*5c20*/  FFMA R40, R40, UR7, -R137 ;  /* 0x0000000728287c23 */ /* 0x000fe20008000889 */
[--C-:B------:R-:W-:Y:S01]  /*5c30*/  FFMA R42, R42, UR7, -R139.reuse ;  /* 0x000000072a2a7c23 */ /* 0x100fe2000800088b */
[----:B------:R-:W2:Y:S01]  /*5c40*/  MUFU.EX2 R138, R25 ;  /* 0x00000019008a7308 */ /* 0x000ea20000000800 */
[----:B------:R-:W-:Y:S01]  /*5c50*/  FFMA R43, R43, UR7, -R139 ;  /* 0x000000072b2b7c23 */ /* 0x000fe2000800088b */
[----:B------:R-:W-:Y:S01]  /*5c60*/  FFMA R45, R45, UR7, -R137 ;  /* 0x000000072d2d7c23 */ /* 0x000fe20008000889 */
[----:B------:R-:W-:Y:S01]  /*5c70*/  FFMA R47, R47, UR7, -R139 ;  /* 0x000000072f2f7c23 */ /* 0x000fe2000800088b */
[----:B------:R-:W-:Y:S01]  /*5c80*/  FFMA R48, R48, UR7, -R137 ;  /* 0x0000000730307c23 */ /* 0x000fe20008000889 */
[----:B------:R-:W-:Y:S01]  /*5c90*/  FFMA R46, R46, UR7, -R139 ;  /* 0x000000072e2e7c23 */ /* 0x000fe2000800088b */
[----:B------:R-:W-:Y:S01]  /*5ca0*/  FFMA R49, R49, UR7, -R137 ;  /* 0x0000000731317c23 */ /* 0x000fe20008000889 */
[--C-:B------:R-:W-:Y:S01]  /*5cb0*/  FFMA R50, R50, UR7, -R139.reuse ;  /* 0x0000000732327c23 */ /* 0x100fe2000800088b */
[----:B------:R-:W3:Y:S01]  /*5cc0*/  MUFU.EX2 R23, R28 ;  /* 0x0000001c00177308 */ /* 0x000ee20000000800 */
[----:B-1----:R-:W-:Y:S01]  /*5cd0*/  @!P6 FMUL R21, R21, R21 ;  /* 0x000000151515e220 */ /* 0x002fe20000400000 */
[----:B------:R-:W-:Y:S01]  /*5ce0*/  FSETP.GEU.AND P6, PT, R29, -126, PT ;  /* 0xc2fc00001d00780b */ /* 0x000fe20003fce000 */
[--C-:B------:R-:W-:Y:S01]  /*5cf0*/  FFMA R51, R51, UR7, -R139.reuse ;  /* 0x0000000733337c23 */ /* 0x100fe2000800088b */
[--C-:B------:R-:W-:Y:S01]  /*5d00*/  FFMA R54, R54, UR7, -R139.reuse ;  /* 0x0000000736367c23 */ /* 0x100fe2000800088b */
[----:B------:R-:W-:Y:S01]  /*5d10*/  FFMA R55, R55, UR7, -R139 ;  /* 0x0000000737377c23 */ /* 0x000fe2000800088b */
[--C-:B------:R-:W-:Y:S01]  /*5d20*/  FFMA R56, R56, UR7, -R137.reuse ;  /* 0x0000000738387c23 */ /* 0x100fe20008000889 */
[--C-:B------:R-:W-:Y:S01]  /*5d30*/  FFMA R57, R57, UR7, -R137.reuse ;  /* 0x0000000739397c23 */ /* 0x100fe20008000889 */
[--C-:B------:R-:W-:Y:S01]  /*5d40*/  FFMA R60, R60, UR7, -R137.reuse ;  /* 0x000000073c3c7c23 */ /* 0x100fe20008000889 */
[----:B--2---:R-:W-:Y:S01]  /*5d50*/  @!P5 FMUL R138, R138, R138 ;  /* 0x0000008a8a8ad220 */ /* 0x004fe20000400000 */
[----:B------:R-:W-:Y:S01]  /*5d60*/  FSETP.GEU.AND P5, PT, R26, -126, PT ;  /* 0xc2fc00001a00780b */ /* 0x000fe20003fae000 */
[----:B------:R-:W-:Y:S01]  /*5d70*/  FFMA R61, R61, UR7, -R137 ;  /* 0x000000073d3d7c23 */ /* 0x000fe20008000889 */
[--C-:B------:R-:W-:Y:S01]  /*5d80*/  FFMA R58, R58, UR7, -R139.reuse ;  /* 0x000000073a3a7c23 */ /* 0x100fe2000800088b */
[--C-:B------:R-:W-:Y:S01]  /*5d90*/  FFMA R59, R59, UR7, -R139.reuse ;  /* 0x000000073b3b7c23 */ /* 0x100fe2000800088b */
[----:B------:R-:W-:Y:S01]  /*5da0*/  F2FP.F16.F32.PACK_AB R24, R138, R21 ;  /* 0x000000158a18723e */ /* 0x000fe200000000ff */
[----:B------:R-:W-:Y:S01]  /*5db0*/  @!P6 FMUL R29, R29, 0.5 ;  /* 0x3f0000001d1de820 */ /* 0x000fe20000400000 */
[--C-:B------:R-:W-:Y:S01]  /*5dc0*/  FFMA R62, R62, UR7, -R139.reuse ;  /* 0x000000073e3e7c23 */ /* 0x100fe2000800088b */
[----:B---3--:R-:W-:Y:S01]  /*5dd0*/  @!P4 FMUL R23, R23, R23 ;  /* 0x000000171717c220 */ /* 0x008fe20000400000 */
[----:B------:R-:W-:Y:S01]  /*5de0*/  FSETP.GEU.AND P4, PT, R27, -126, PT ;  /* 0xc2fc00001b00780b */ /* 0x000fe20003f8e000 */
[----:B------:R-:W1:Y:S01]  /*5df0*/  MUFU.EX2 R140, R29 ;  /* 0x0000001d008c7308 */ /* 0x000e620000000800 */
[----:B------:R-:W-:Y:S01]  /*5e00*/  FFMA R63, R63, UR7, -R139 ;  /* 0x000000073f3f7c23 */ /* 0x000fe2000800088b */
[--C-:B------:R-:W-:Y:S01]  /*5e10*/  FFMA R64, R64, UR7, -R137.reuse ;  /* 0x0000000740407c23 */ /* 0x100fe20008000889 */
[--C-:B------:R-:W-:Y:S01]  /*5e20*/  FFMA R65, R65, UR7, -R137.reuse ;  /* 0x0000000741417c23 */ /* 0x100fe20008000889 */
[----:B------:R-:W-:Y:S01]  /*5e30*/  @!P5 FMUL R26, R26, 0.5 ;  /* 0x3f0000001a1ad820 */ /* 0x000fe20000400000 */
[--C-:B------:R-:W-:Y:S01]  /*5e40*/  FFMA R68, R68, UR7, -R137.reuse ;  /* 0x0000000744447c23 */ /* 0x100fe20008000889 */
[----:B------:R-:W-:Y:S01]  /*5e50*/  FFMA R69, R69, UR7, -R137 ;  /* 0x0000000745457c23 */ /* 0x000fe20008000889 */
[--C-:B------:R-:W-:Y:S01]  /*5e60*/  FFMA R66, R66, UR7, -R139.reuse ;  /* 0x0000000742427c23 */ /* 0x100fe2000800088b */
[----:B------:R2:W3:Y:S01]  /*5e70*/  MUFU.EX2 R141, R26 ;  /* 0x0000001a008d7308 */ /* 0x0004e20000000800 */
[--C-:B------:R-:W-:Y:S01]  /*5e80*/  FFMA R67, R67, UR7, -R139.reuse ;  /* 0x0000000743437c23 */ /* 0x100fe2000800088b */
[--C-:B------:R-:W-:Y:S01]  /*5e90*/  FFMA R70, R70, UR7, -R139.reuse ;  /* 0x0000000746467c23 */ /* 0x100fe2000800088b */
[----:B------:R-:W-:Y:S01]  /*5ea0*/  FFMA R71, R71, UR7, -R139 ;  /* 0x0000000747477c23 */ /* 0x000fe2000800088b */
[----:B------:R-:W-:Y:S01]  /*5eb0*/  @!P4 FMUL R27, R27, 0.5 ;  /* 0x3f0000001b1bc820 */ /* 0x000fe20000400000 */
[--C-:B------:R-:W-:Y:S01]  /*5ec0*/  FFMA R72, R72, UR7, -R137.reuse ;  /* 0x0000000748487c23 */ /* 0x100fe20008000889 */
[----:B------:R-:W-:Y:S01]  /*5ed0*/  FFMA R77, R77, UR7, -R137 ;  /* 0x000000074d4d7c23 */ /* 0x000fe20008000889 */
[--C-:B------:R-:W-:Y:S01]  /*5ee0*/  FFMA R74, R74, UR7, -R139.reuse ;  /* 0x000000074a4a7c23 */ /* 0x100fe2000800088b */
[----:B------:R-:W4:Y:S01]  /*5ef0*/  MUFU.EX2 R142, R27 ;  /* 0x0000001b008e7308 */ /* 0x000f220000000800 */
[----:B-1----:R-:W-:Y:S01]  /*5f00*/  @!P6 FMUL R140, R140, R140 ;  /* 0x0000008c8c8ce220 */ /* 0x002fe20000400000 */
[----:B------:R-:W-:Y:S01]  /*5f10*/  FSETP.GEU.AND P6, PT, R30, -126, PT ;  /* 0xc2fc00001e00780b */ /* 0x000fe20003fce000 */
[--C-:B------:R-:W-:Y:S01]  /*5f20*/  FFMA R75, R75, UR7, -R139.reuse ;  /* 0x000000074b4b7c23 */ /* 0x100fe2000800088b */
[--C-:B------:R-:W-:Y:S01]  /*5f30*/  FFMA R78, R78, UR7, -R139.reuse ;  /* 0x000000074e4e7c23 */ /* 0x100fe2000800088b */
[----:B------:R-:W-:Y:S01]  /*5f40*/  FFMA R79, R79, UR7, -R139 ;  /* 0x000000074f4f7c23 */ /* 0x000fe2000800088b */
[----:B--2---:R-:W-:Y:S01]  /*5f50*/  F2FP.F16.F32.PACK_AB R26, R140, R23 ;  /* 0x000000178c1a723e */ /* 0x004fe200000000ff */
[--C-:B------:R-:W-:Y:S01]  /*5f60*/  FFMA R80, R80, UR7, -R137.reuse ;  /* 0x0000000750507c23 */ /* 0x100fe20008000889 */
[--C-:B------:R-:W-:Y:S01]  /*5f70*/  FFMA R85, R85, UR7, -R137.reuse ;  /* 0x0000000755557c23 */ /* 0x100fe20008000889 */
[----:B---3--:R-:W-:Y:S01]  /*5f80*/  @!P5 FMUL R141, R141, R141 ;  /* 0x0000008d8d8dd220 */ /* 0x008fe20000400000 */
[----:B------:R-:W-:Y:S01]  /*5f90*/  FSETP.GEU.AND P5, PT, R31, -126, PT ;  /* 0xc2fc00001f00780b */ /* 0x000fe20003fae000 */
[----:B------:R-:W-:Y:S01]  /*5fa0*/  FFMA R84, R84, UR7, -R137 ;  /* 0x0000000754547c23 */ /* 0x000fe20008000889 */
[----:B------:R-:W-:Y:S01]  /*5fb0*/  FFMA R82, R82, UR7, -R139 ;  /* 0x0000000752527c23 */ /* 0x000fe2000800088b */
[----:B------:R-:W-:Y:S01]  /*5fc0*/  FFMA R13, R136, R13, R141 ;  /* 0x0000000d880d7223 */ /* 0x000fe2000000008d */
[----:B------:R-:W-:Y:S01]  /*5fd0*/  FFMA R15, R22, R15, R21 ;  /* 0x0000000f160f7223 */ /* 0x000fe20000000015 */
[----:B------:R-:W-:Y:S01]  /*5fe0*/  @!P6 FMUL R30, R30, 0.5 ;  /* 0x3f0000001e1ee820 */ /* 0x000fe20000400000 */
[--C-:B------:R-:W-:Y:S01]  /*5ff0*/  FFMA R22, R83, UR7, -R139.reuse ;  /* 0x0000000753167c23 */ /* 0x100fe2000800088b */
[----:B----4-:R-:W-:Y:S01]  /*6000*/  @!P4 FMUL R142, R142, R142 ;  /* 0x0000008e8e8ec220 */ /* 0x010fe20000400000 */
[----:B------:R-:W-:Y:S01]  /*6010*/  FSETP.GEU.AND P4, PT, R32, -126, PT ;  /* 0xc2fc00002000780b */ /* 0x000fe20003f8e000 */
[----:B------:R-:W1:Y:S01]  /*6020*/  MUFU.EX2 R143, R30 ;  /* 0x0000001e008f7308 */ /* 0x000e620000000800 */
[----:B------:R-:W-:Y:S01]  /*6030*/  FADD R138, R15, R138 ;  /* 0x0000008a0f8a7221 */ /* 0x000fe20000000000 */
[----:B------:R-:W-:Y:S01]  /*6040*/  FFMA R21, R87, UR7, -R139 ;  /* 0x0000000757157c23 */ /* 0x000fe2000800088b */
[----:B------:R-:W-:Y:S01]  /*6050*/  F2FP.F16.F32.PACK_AB R25, R142, R141 ;  /* 0x0000008d8e19723e */ /* 0x000fe200000000ff */
[----:B------:R-:W-:Y:S01]  /*6060*/  @!P5 FMUL R31, R31, 0.5 ;  /* 0x3f0000001f1fd820 */ /* 0x000fe20000400000 */
[----:B------:R-:W-:Y:S01]  /*6070*/  FADD R142, R13, R142 ;  /* 0x0000008e0d8e7221 */ /* 0x000fe20000000000 */
[----:B------:R-:W-:Y:S01]  /*6080*/  FADD R23, R138, R23 ;  /* 0x000000178a177221 */ /* 0x000fe20000000000 */
[----:B------:R-:W-:Y:S01]  /*6090*/  FFMA R86, R86, UR7, -R139 ;  /* 0x0000000756567c23 */ /* 0x000fe2000800088b */
[----:B------:R-:W2:Y:S01]  /*60a0*/  MUFU.EX2 R144, R31 ;  /* 0x0000001f00907308 */ /* 0x000ea20000000800 */
[----:B------:R-:W-:-:S02]  /*60b0*/  VIADD R17, R17, 0x1 ;  /* 0x0000000111117836 */ /* 0x000fc40000000000 */
[----:B------:R-:W-:Y:S01]  /*60c0*/  FADD R140, R23, R140 ;  /* 0x0000008c178c7221 */ /* 0x000fe20000000000 */
[----:B------:R-:W-:-:S04]  /*60d0*/  @!P4 FMUL R32, R32, 0.5 ;  /* 0x3f0000002020c820 */ /* 0x000fc80000400000 */
[----:B------:R3:W4:Y:S01]  /*60e0*/  MUFU.EX2 R145, R32 ;  /* 0x0000002000917308 */ /* 0x0007220000000800 */
[----:B-1----:R-:W-:Y:S01]  /*60f0*/  @!P6 FMUL R143, R143, R143 ;  /* 0x0000008f8f8fe220 */ /* 0x002fe20000400000 */
[----:B------:R-:W-:Y:S01]  /*6100*/  FSETP.GEU.AND P6, PT, R33, -126, PT ;  /* 0xc2fc00002100780b */ /* 0x000fe20003fce000 */
[----:B--2---:R-:W-:Y:S01]  /*6110*/  @!P5 FMUL R144, R144, R144 ;  /* 0x000000909090d220 */ /* 0x004fe20000400000 */
[----:B------:R-:W-:Y:S01]  /*6120*/  FSETP.GEU.AND P5, PT, R36, -126, PT ;  /* 0xc2fc00002400780b */ /* 0x000fe20003fae000 */
[----:B---3--:R-:W-:-:S03]  /*6130*/  FFMA R32, R52, UR7, -R137 ;  /* 0x0000000734207c23 */ /* 0x008fc60008000889 */
[----:B------:R-:W-:-:S07]  /*6140*/  F2FP.F16.F32.PACK_AB R27, R144, R143 ;  /* 0x0000008f901b723e */ /* 0x000fce00000000ff */
[----:B------:R-:W-:Y:S01]  /*6150*/  @!P6 FMUL R33, R33, 0.5 ;  /* 0x3f0000002121e820 */ /* 0x000fe20000400000 */
[----:B------:R-:W-:Y:S01]  /*6160*/  FADD R143, R142, R143 ;  /* 0x0000008f8e8f7221 */ /* 0x000fe20000000000 */
[----:B----4-:R-:W-:Y:S01]  /*6170*/  @!P4 FMUL R145, R145, R145 ;  /* 0x000000919191c220 */ /* 0x010fe20000400000 */
[----:B------:R-:W-:Y:S01]  /*6180*/  WARPGROUP.ARRIVE ;  /* 0x00000000000079c5 */ /* 0x000fe20000000000 */
[----:B------:R1:W2:Y:S01]  /*6190*/  MUFU.EX2 R146, R33 ;  /* 0x0000002100927308 */ /* 0x0002a20000000800 */
[----:B------:R-:W-:Y:S01]  /*61a0*/  FSETP.GEU.AND P4, PT, R37, -126, PT ;  /* 0xc2fc00002500780b */ /* 0x000fe20003f8e000 */
[----:B------:R-:W-:Y:S01]  /*61b0*/  FADD R144, R143, R144 ;  /* 0x000000908f907221 */ /* 0x000fe20000000000 */
[----:B------:R-:W-:Y:S02]  /*61c0*/  @!P5 FMUL R36, R36, 0.5 ;  /* 0x3f0000002424d820 */ /* 0x000fe40000400000 */
[----:B------:R-:W-:Y:S01]  /*61d0*/  HGMMA.64x96x16.F32 R88, R24, gdesc[UR8].tnspB, R88, gsb0 ;  /* 0x4160000818587df0 */ /* 0x000fe20008000858 */
[----:B------:R-:W-:Y:S01]  /*61e0*/  UMOV UR10, UR8 ;  /* 0x00000008000a7c82 */ /* 0x000fe20008000000 */
[----:B------:R-:W-:Y:S01]  /*61f0*/  UMOV UR11, 0x80000020 ;  /* 0x80000020000b7882 */ /* 0x000fe20000000000 */
[----:B------:R-:W3:Y:S01]  /*6200*/  MUFU.EX2 R147, R36 ;  /* 0x0000002400937308 */ /* 0x000ee20000000800 */
[----:B-1----:R-:W-:Y:S01]  /*6210*/  FFMA R33, R53, UR7, -R137 ;  /* 0x0000000735217c23 */ /* 0x002fe20008000889 */
[----:B------:R-:W-:-:S04]  /*6220*/  UIADD3 UR8, UR6, 0x80, URZ ;  /* 0x0000008006087890 */ /* 0x000fc8000fffe03f */
[----:B------:R-:W-:Y:S01]  /*6230*/  @!P4 FMUL R37, R37, 0.5 ;  /* 0x3f0000002525c820 */ /* 0x000fe20000400000 */
[----:B--2---:R-:W-:Y:S01]  /*6240*/  @!P6 FMUL R146, R146, R146 ;  /* 0x000000929292e220 */ /* 0x004fe20000400000 */
[----:B------:R-:W-:Y:S02]  /*6250*/  FSETP.GEU.AND P6, PT, R34, -126, PT ;  /* 0xc2fc00002200780b */ /* 0x000fe40003fce000 */
[----:B------:R-:W1:Y:S02]  /*6260*/  MUFU.EX2 R148, R37 ;  /* 0x0000002500947308 */ /* 0x000e640000000800 */
[----:B------:R-:W-:Y:S01]  /*6270*/  F2FP.F16.F32.PACK_AB R28, R146, R145 ;  /* 0x00000091921c723e */ /* 0x000fe200000000ff */
[----:B------:R-:W-:Y:S01]  /*6280*/  FADD R145, R140, R145 ;  /* 0x000000918c917221 */ /* 0x000fe20000000000 */
[----:B---3--:R-:W-:Y:S01]  /*6290*/  @!P5 FMUL R147, R147, R147 ;  /* 0x000000939393d220 */ /* 0x008fe20000400000 */
[----:B------:R-:W-:Y:S02]  /*62a0*/  FSETP.GEU.AND P5, PT, R35, -126, PT ;  /* 0xc2fc00002300780b */ /* 0x000fe40003fae000 */
[----:B------:R-:W-:-:S04]  /*62b0*/  FADD R146, R145, R146 ;  /* 0x0000009291927221 */ /* 0x000fc80000000000 */
[----:B------:R-:W-:-:S04]  /*62c0*/  @!P6 FMUL R34, R34, 0.5 ;  /* 0x3f0000002222e820 */ /* 0x000fc80000400000 */
[----:B------:R-:W2:Y:S01]  /*62d0*/  MUFU.EX2 R149, R34 ;  /* 0x0000002200957308 */ /* 0x000ea20000000800 */
[----:B-1----:R-:W-:Y:S01]  /*62e0*/  @!P4 FMUL R148, R148, R148 ;  /* 0x000000949494c220 */ /* 0x002fe20000400000 */
[----:B------:R-:W-:Y:S01]  /*62f0*/  FSETP.GEU.AND P4, PT, R38, -126, PT ;  /* 0xc2fc00002600780b */ /* 0x000fe20003f8e000 */
[----:B------:R-:W-:-:S03]  /*6300*/  @!P5 FMUL R35, R35, 0.5 ;  /* 0x3f0000002323d820 */ /* 0x000fc60000400000 */
[----:B------:R-:W-:Y:S01]  /*6310*/  F2FP.F16.F32.PACK_AB R30, R148, R147 ;  /* 0x00000093941e723e */ /* 0x000fe200000000ff */
[----:B------:R-:W-:Y:S01]  /*6320*/  FADD R147, R146, R147 ;  /* 0x0000009392937221 */ /* 0x000fe20000000000 */
[----:B------:R-:W1:Y:S03]  /*6330*/  MUFU.EX2 R150, R35 ;  /* 0x0000002300967308 */ /* 0x000e660000000800 */
[----:B------:R-:W-:-:S04]  /*6340*/  FADD R147, R147, R148 ;  /* 0x0000009493937221 */ /* 0x000fc80000000000 */
[----:B------:R-:W-:Y:S01]  /*6350*/  @!P4 FMUL R38, R38, 0.5 ;  /* 0x3f0000002626c820 */ /* 0x000fe20000400000 */
[----:B--2---:R-:W-:Y:S01]  /*6360*/  @!P6 FMUL R149, R149, R149 ;  /* 0x000000959595e220 */ /* 0x004fe20000400000 */
[----:B------:R-:W-:Y:S02]  /*6370*/  FSETP.GEU.AND P6, PT, R39, -126, PT ;  /* 0xc2fc00002700780b */ /* 0x000fe40003fce000 */
[----:B------:R-:W2:Y:S01]  /*6380*/  MUFU.EX2 R152, R38 ;  /* 0x0000002600987308 */ /* 0x000ea20000000800 */
[----:B-1----:R-:W-:Y:S01]  /*6390*/  @!P5 FMUL R150, R150, R150 ;  /* 0x000000969696d220 */ /* 0x002fe20000400000 */
[----:B------:R-:W-:-:S04]  /*63a0*/  FSETP.GEU.AND P5, PT, R40, -126, PT ;  /* 0xc2fc00002800780b */ /* 0x000fc80003fae000 */
[----:B------:R-:W-:-:S05]  /*63b0*/  F2FP.F16.F32.PACK_AB R29, R150, R149 ;  /* 0x00000095961d723e */ /* 0x000fca00000000ff */
[----:B------:R-:W-:Y:S01]  /*63c0*/  @!P6 FMUL R39, R39, 0.5 ;  /* 0x3f0000002727e820 */ /* 0x000fe20000400000 */
[----:B------:R-:W-:-:S03]  /*63d0*/  FADD R149, R144, R149 ;  /* 0x0000009590957221 */ /* 0x000fc60000000000 */
[----:B------:R-:W1:Y:S01]  /*63e0*/  MUFU.EX2 R151, R39 ;  /* 0x0000002700977308 */ /* 0x000e620000000800 */
[----:B--2---:R-:W-:Y:S01]  /*63f0*/  @!P4 FMUL R152, R152, R152 ;  /* 0x000000989898c220 */ /* 0x004fe20000400000 */
[----:B------:R-:W-:Y:S01]  /*6400*/  FSETP.GEU.AND P4, PT, R41, -126, PT ;  /* 0xc2fc00002900780b */ /* 0x000fe20003f8e000 */
[----:B------:R-:W-:Y:S01]  /*6410*/  FADD R149, R149, R150 ;  /* 0x0000009695957221 */ /* 0x000fe20000000000 */
[----:B------:R-:W-:-:S11]  /*6420*/  @!P5 FMUL R40, R40, 0.5 ;  /* 0x3f0000002828d820 */ /* 0x000fd60000400000 */
[----:B------:R-:W-:Y:S01]  /*6430*/  @!P4 FMUL R41, R41, 0.5 ;  /* 0x3f0000002929c820 */ /* 0x000fe20000400000 */
[----:B-1----:R-:W-:Y:S01]  /*6440*/  @!P6 FMUL R151, R151, R151 ;  /* 0x000000979797e220 */ /* 0x002fe20000400000 */
[----:B------:R-:W-:-:S04]  /*6450*/  FSETP.GEU.AND P6, PT, R44, -126, PT ;  /* 0xc2fc00002c00780b */ /* 0x000fc80003fce000 */
[----:B------:R-:W-:Y:S01]  /*6460*/  F2FP.F16.F32.PACK_AB R31, R151, R152 ;  /* 0x00000098971f723e */ /* 0x000fe200000000ff */
[----:B------:R-:W-:-:S04]  /*6470*/  FADD R152, R149, R152 ;  /* 0x0000009895987221 */ /* 0x000fc80000000000 */
[----:B------:R-:W-:-:S04]  /*6480*/  FADD R152, R152, R151 ;  /* 0x0000009798987221 */ /* 0x000fc80000000000 */
[----:B------:R-:W-:Y:S01]  /*6490*/  @!P6 FMUL R44, R44, 0.5 ;  /* 0x3f0000002c2ce820 */ /* 0x000fe20000400000 */
[----:B------:R-:W-:Y:S02]  /*64a0*/  WARPGROUP.DEPBAR.LE gsb0, 0x0 ;  /* 0x00008000000079c5 */ /* 0x000fe40000010000 */
[----:B------:R-:W-:Y:S01]  /*64b0*/  WARPGROUP.ARRIVE ;  /* 0x00000000000079c5 */ /* 0x000fe20000000000 */
[----:B------:R-:W1:Y:S05]  /*64c0*/  MUFU.EX2 R25, R41 ;  /* 0x0000002900197308 */ /* 0x000e6a0000000800 */
[----:B------:R-:W-:Y:S01]  /*64d0*/  HGMMA.64x96x16.F32 R88, R28, gdesc[UR8].tnspB, R88, gsb0 ;  /* 0x416000081c587df0 */ /* 0x000fe20008000858 */
[----:B------:R-:W-:Y:S01]  /*64e0*/  UMOV UR10, UR8 ;  /* 0x00000008000a7c82 */ /* 0x000fe20008000000 */
[----:B------:R-:W-:Y:S01]  /*64f0*/  UMOV UR11, 0x80000020 ;  /* 0x80000020000b7882 */ /* 0x000fe20000000000 */
[----:B------:R-:W2:Y:S01]  /*6500*/  MUFU.EX2 R26, R44 ;  /* 0x0000002c001a7308 */ /* 0x000ea20000000800 */
[----:B------:R-:W-:-:S07]  /*6510*/  UIADD3 UR8, UR6, 0xc0, URZ ;  /* 0x000000c006087890 */ /* 0x000fce000fffe03f */
[----:B------:R-:W3:Y:S01]  /*6520*/  MUFU.EX2 R24, R40 ;  /* 0x0000002800187308 */ /* 0x000ee20000000800 */
[----:B-1----:R-:W-:Y:S01]  /*6530*/  @!P4 FMUL R25, R25, R25 ;  /* 0x000000191919c220 */ /* 0x002fe20000400000 */
[----:B------:R-:W-:Y:S01]  /*6540*/  FSETP.GEU.AND P4, PT, R42, -126, PT ;  /* 0xc2fc00002a00780b */ /* 0x000fe20003f8e000 */
[----:B--2---:R-:W-:Y:S01]  /*6550*/  @!P6 FMUL R26, R26, R26 ;  /* 0x0000001a1a1ae220 */ /* 0x004fe20000400000 */
[----:B------:R-:W-:-:S11]  /*6560*/  FSETP.GEU.AND P6, PT, R43, -126, PT ;  /* 0xc2fc00002b00780b */ /* 0x000fd60003fce000 */
[----:B------:R-:W-:Y:S01]  /*6570*/  @!P4 FMUL R42, R42, 0.5 ;  /* 0x3f0000002a2ac820 */ /* 0x000fe20000400000 */
[----:B---3--:R-:W-:Y:S01]  /*6580*/  @!P5 FMUL R24, R24, R24 ;  /* 0x000000181818d220 */ /* 0x008fe20000400000 */
[----:B------:R-:W-:Y:S02]  /*6590*/  FSETP.GEU.AND P5, PT, R45, -126, PT ;  /* 0xc2fc00002d00780b */ /* 0x000fe40003fae000 */
[----:B------:R-:W1:Y:S01]  /*65a0*/  MUFU.EX2 R153, R42 ;  /* 0x0000002a00997308 */ /* 0x000e620000000800 */
[----:B------:R-:W-:-:S07]  /*65b0*/  @!P6 FMUL R43, R43, 0.5 ;  /* 0x3f0000002b2be820 */ /* 0x000fce0000400000 */
[----:B------:R-:W2:Y:S03]  /*65c0*/  MUFU.EX2 R154, R43 ;  /* 0x0000002b009a7308 */ /* 0x000ea60000000800 */
[----:B------:R-:W-:-:S05]  /*65d0*/  @!P5 FMUL R45, R45, 0.5 ;  /* 0x3f0000002d2dd820 */ /* 0x000fca0000400000 */
[----:B------:R-:W3:Y:S01]  /*65e0*/  MUFU.EX2 R27, R45 ;  /* 0x0000002d001b7308 */ /* 0x000ee20000000800 */
[----:B-1----:R-:W-:Y:S01]  /*65f0*/  @!P4 FMUL R153, R153, R153 ;  /* 0x000000999999c220 */ /* 0x002fe20000400000 */
[----:B------:R-:W-:Y:S01]  /*6600*/  FSETP.GEU.AND P4, PT, R47, -126, PT ;  /* 0xc2fc00002f00780b */ /* 0x000fe20003f8e000 */
[----:B--2---:R-:W-:Y:S01]  /*6610*/  @!P6 FMUL R154, R154, R154 ;  /* 0x0000009a9a9ae220 */ /* 0x004fe20000400000 */
[----:B------:R-:W-:-:S11]  /*6620*/  FSETP.GEU.AND P6, PT, R48, -126, PT ;  /* 0xc2fc00003000780b */ /* 0x000fd60003fce000 */
[----:B------:R-:W-:Y:S01]  /*6630*/  @!P4 FMUL R47, R47, 0.5 ;  /* 0x3f0000002f2fc820 */ /* 0x000fe20000400000 */
[----:B---3--:R-:W-:Y:S01]  /*6640*/  @!P5 FMUL R27, R27, R27 ;  /* 0x0000001b1b1bd220 */ /* 0x008fe20000400000 */
[----:B------:R-:W-:-:S04]  /*6650*/  FSETP.GEU.AND P5, PT, R46, -126, PT ;  /* 0xc2fc00002e00780b */ /* 0x000fc80003fae000 */
[----:B------:R-:W-:Y:S01]  /*6660*/  F2FP.F16.F32.PACK_AB R34, R27, R26 ;  /* 0x0000001a1b22723e */ /* 0x000fe200000000ff */
[----:B------:R-:W-:-:S08]  /*6670*/  @!P6 FMUL R48, R48, 0.5 ;  /* 0x3f0000003030e820 */ /* 0x000fd00000400000 */
[----:B------:R-:W-:-:S04]  /*6680*/  @!P5 FMUL R46, R46, 0.5 ;  /* 0x3f0000002e2ed820 */ /* 0x000fc80000400000 */
[----:B------:R-:W1:Y:S02]  /*6690*/  MUFU.EX2 R155, R46 ;  /* 0x0000002e009b7308 */ /* 0x000e640000000800 */
[----:B-1----:R-:W-:Y:S01]  /*66a0*/  @!P5 FMUL R155, R155, R155 ;  /* 0x0000009b9b9bd220 */ /* 0x002fe20000400000 */
[----:B------:R-:W-:Y:S01]  /*66b0*/  FSETP.GEU.AND P5, PT, R49, -126, PT ;  /* 0xc2fc00003100780b */ /* 0x000fe20003fae000 */
[----:B------:R-:W-:-:S04]  /*66c0*/  WARPGROUP.DEPBAR.LE gsb0, 0x0 ;  /* 0x00008000000079c5 */ /* 0x000fc80000010000 */
[----:B------:R-:W1:Y:S08]  /*66d0*/  MUFU.EX2 R30, R47 ;  /* 0x0000002f001e7308 */ /* 0x000e700000000800 */
[----:B------:R-:W-:Y:S01]  /*66e0*/  @!P5 FMUL R49, R49, 0.5 ;  /* 0x3f0000003131d820 */ /* 0x000fe20000400000 */
[----:B------:R-:W2:Y:S08]  /*66f0*/  MUFU.EX2 R31, R48 ;  /* 0x00000030001f7308 */ /* 0x000eb00000000800 */
[----:B------:R-:W3:Y:S01]  /*6700*/  MUFU.EX2 R52, R49 ;  /* 0x0000003100347308 */ /* 0x000ee20000000800 */
[----:B-1----:R-:W-:Y:S01]  /*6710*/  @!P4 FMUL R30, R30, R30 ;  /* 0x0000001e1e1ec220 */ /* 0x002fe20000400000 */
[----:B------:R-:W-:-:S04]  /*6720*/  FSETP.GEU.AND P4, PT, R32, -126, PT ;  /* 0xc2fc00002000780b */ /* 0x000fc80003f8e000 */
[----:B------:R-:W-:Y:S01]  /*6730*/  F2FP.F16.F32.PACK_AB R35, R30, R155 ;  /* 0x0000009b1e23723e */ /* 0x000fe200000000ff */
[----:B--2---:R-:W-:Y:S01]  /*6740*/  @!P6 FMUL R31, R31, R31 ;  /* 0x0000001f1f1fe220 */ /* 0x004fe20000400000 */
[----:B------:R-:W-:-:S07]  /*6750*/  FSETP.GEU.AND P6, PT, R33, -126, PT ;  /* 0xc2fc00002100780b */ /* 0x000fce0003fce000 */
[----:B------:R-:W-:Y:S01]  /*6760*/  @!P4 FMUL R32, R32, 0.5 ;  /* 0x3f0000002020c820 */ /* 0x000fe20000400000 */
[----:B---3--:R-:W-:Y:S01]  /*6770*/  @!P5 FMUL R52, R52, R52 ;  /* 0x000000343434d220 */ /* 0x008fe20000400000 */
[----:B------:R-:W-:Y:S02]  /*6780*/  FSETP.GEU.AND P5, PT, R50, -126, PT ;  /* 0xc2fc00003200780b */ /* 0x000fe40003fae000 */
[----:B------:R1:W2:Y:S02]  /*6790*/  MUFU.EX2 R28, R32 ;  /* 0x00000020001c7308 */ /* 0x0002a40000000800 */
[----:B------:R-:W-:Y:S01]  /*67a0*/  F2FP.F16.F32.PACK_AB R36, R52, R31 ;  /* 0x0000001f3424723e */ /* 0x000fe200000000ff */
[----:B------:R-:W-:-:S05]  /*67b0*/  @!P6 FMUL R33, R33, 0.5 ;  /* 0x3f0000002121e820 */ /* 0x000fca0000400000 */
[----:B------:R3:W4:Y:S01]  /*67c0*/  MUFU.EX2 R29, R33 ;  /* 0x00000021001d7308 */ /* 0x0007220000000800 */
[----:B-1----:R-:W-:Y:S01]  /*67d0*/  F2FP.F16.F32.PACK_AB R32, R25, R24 ;  /* 0x000000181920723e */ /* 0x002fe200000000ff */
[----:B------:R-:W-:Y:S01]  /*67e0*/  FADD R24, R147, R24 ;  /* 0x0000001893187221 */ /* 0x000fe20000000000 */
[----:B------:R-:W-:-:S03]  /*67f0*/  @!P5 FMUL R50, R50, 0.5 ;  /* 0x3f0000003232d820 */ /* 0x000fc60000400000 */
[----:B------:R-:W-:Y:S02]  /*6800*/  FADD R25, R24, R25 ;  /* 0x0000001918197221 */ /* 0x000fe40000000000 */
[----:B------:R-:W1:Y:S01]  /*6810*/  MUFU.EX2 R53, R50 ;  /* 0x0000003200357308 */ /* 0x000e620000000800 */
[----:B---3--:R-:W-:Y:S01]  /*6820*/  F2FP.F16.F32.PACK_AB R33, R154, R153 ;  /* 0x000000999a21723e */ /* 0x008fe200000000ff */
[----:B--2---:R-:W-:Y:S01]  /*6830*/  @!P4 FMUL R28, R28, R28 ;  /* 0x0000001c1c1cc220 */ /* 0x004fe20000400000 */
[----:B------:R-:W-:Y:S01]  /*6840*/  FSETP.GEU.AND P4, PT, R51, -126, PT ;  /* 0xc2fc00003300780b */ /* 0x000fe20003f8e000 */
[----:B------:R-:W-:Y:S01]  /*6850*/  FADD R153, R152, R153 ;  /* 0x0000009998997221 */ /* 0x000fe20000000000 */
[----:B------:R-:W-:Y:S01]  /*6860*/  WARPGROUP.ARRIVE ;  /* 0x00000000000079c5 */ /* 0x000fe20000000000 */
[----:B------:R-:W-:Y:S02]  /*6870*/  FADD R26, R25, R26 ;  /* 0x0000001a191a7221 */ /* 0x000fe40000000000 */
[----:B------:R-:W-:Y:S01]  /*6880*/  FADD R154, R153, R154 ;  /* 0x0000009a999a7221 */ /* 0x000fe20000000000 */
[----:B----4-:R-:W-:Y:S01]  /*6890*/  @!P6 FMUL R29, R29, R29 ;  /* 0x0000001d1d1de220 */ /* 0x010fe20000400000 */
[----:B------:R-:W-:Y:S01]  /*68a0*/  FSETP.GEU.AND P6, PT, R54, -126, PT ;  /* 0xc2fc00003600780b */ /* 0x000fe20003fce000 */
[----:B------:R-:W-:Y:S01]  /*68b0*/  HGMMA.64x96x16.F32 R88, R32, gdesc[UR8].tnspB, R88, gsb0 ;  /* 0x4160000820587df0 */ /* 0x000fe20008000858 */
[----:B------:R-:W-:Y:S01]  /*68c0*/  UMOV UR10, UR8 ;  /* 0x00000008000a7c82 */ /* 0x000fe20008000000 */
[----:B------:R-:W-:Y:S01]  /*68d0*/  UMOV UR11, 0x80000020 ;  /* 0x80000020000b7882 */ /* 0x000fe20000000000 */
[----:B------:R-:W-:Y:S01]  /*68e0*/  F2FP.F16.F32.PACK_AB R38, R29, R28 ;  /* 0x0000001c1d26723e */ /* 0x000fe200000000ff */
[----:B------:R-:W-:Y:S01]  /*68f0*/  UIADD3 UR8, UR6, 0x100, URZ ;  /* 0x0000010006087890 */ /* 0x000fe2000fffe03f */
[----:B------:R-:W-:Y:S01]  /*6900*/  @!P4 FMUL R51, R51, 0.5 ;  /* 0x3f0000003333c820 */ /* 0x000fe20000400000 */
[----:B-1----:R-:W-:Y:S01]  /*6910*/  @!P5 FMUL R53, R53, R53 ;  /* 0x000000353535d220 */ /* 0x002fe20000400000 */
[----:B------:R-:W-:Y:S01]  /*6920*/  FSETP.GEU.AND P5, PT, R55, -126, PT ;  /* 0xc2fc00003700780b */ /* 0x000fe20003fae000 */
[----:B------:R-:W-:Y:S01]  /*6930*/  FADD R155, R154, R155 ;  /* 0x0000009b9a9b7221 */ /* 0x000fe20000000000 */
[----:B------:R-:W1:Y:S01]  /*6940*/  MUFU.EX2 R156, R51 ;  /* 0x00000033009c7308 */ /* 0x000e620000000800 */
[----:B------:R-:W-:-:S02]  /*6950*/  FADD R26, R26, R27 ;  /* 0x0000001b1a1a7221 */ /* 0x000fc40000000000 */
[----:B------:R-:W-:Y:S01]  /*6960*/  @!P6 FMUL R54, R54, 0.5 ;  /* 0x3f0000003636e820 */ /* 0x000fe20000400000 */
[----:B------:R-:W-:Y:S01]  /*6970*/  FADD R30, R155, R30 ;  /* 0x0000001e9b1e7221 */ /* 0x000fe20000000000 */
[----:B------:R-:W-:-:S03]  /*6980*/  FADD R31, R26, R31 ;  /* 0x0000001f1a1f7221 */ /* 0x000fc60000000000 */
[----:B------:R-:W2:Y:S01]  /*6990*/  MUFU.EX2 R157, R54 ;  /* 0x00000036009d7308 */ /* 0x000ea20000000800 */
[----:B------:R-:W-:Y:S01]  /*69a0*/  FADD R15, R30, R53 ;  /* 0x000000351e0f7221 */ /* 0x000fe20000000000 */
[----:B------:R-:W-:Y:S01]  /*69b0*/  FADD R31, R31, R52 ;  /* 0x000000341f1f7221 */ /* 0x000fe20000000000 */
[----:B------:R-:W-:-:S03]  /*69c0*/  @!P5 FMUL R55, R55, 0.5 ;  /* 0x3f0000003737d820 */ /* 0x000fc60000400000 */
[----:B------:R-:W-:Y:S01]  /*69d0*/  FADD R28, R31, R28 ;  /* 0x0000001c1f1c7221 */ /* 0x000fe20000000000 */
[----:B-1----:R-:W-:Y:S01]  /*69e0*/  @!P4 FMUL R156, R156, R156 ;  /* 0x0000009c9c9cc220 */ /* 0x002fe20000400000 */
[----:B------:R-:W-:Y:S02]  /*69f0*/  FSETP.GEU.AND P4, PT, R56, -126, PT ;  /* 0xc2fc00003800780b */ /* 0x000fe40003f8e000 */
[----:B------:R-:W-:Y:S02]  /*6a00*/  FADD R28, R28, R29 ;  /* 0x0000001d1c1c7221 */ /* 0x000fe40000000000 */
[----:B------:R-:W-:Y:S01]  /*6a10*/  F2FP.F16.F32.PACK_AB R37, R156, R53 ;  /* 0x000000359c25723e */ /* 0x000fe200000000ff */
[----:B------:R-:W-:Y:S01]  /*6a20*/  FADD R156, R15, R156 ;  /* 0x0000009c0f9c7221 */ /* 0x000fe20000000000 */
[----:B------:R-:W-:Y:S01]  /*6a30*/  LEA R15, R7, R14, 0x3 ;  /* 0x0000000e070f7211 */ /* 0x000fe200078e18ff */
[----:B--2---:R-:W-:Y:S01]  /*6a40*/  @!P6 FMUL R157, R157, R157 ;  /* 0x0000009d9d9de220 */ /* 0x004fe20000400000 */
[----:B------:R-:W-:-:S02]  /*6a50*/  FSETP.GEU.AND P6, PT, R57, -126, PT ;  /* 0xc2fc00003900780b */ /* 0x000fc40003fce000 */
[----:B------:R-:W-:Y:S02]  /*6a60*/  PRMT R15, RZ, 0x654, R15 ;  /* 0x00000654ff0f7816 */ /* 0x000fe4000000000f */
[----:B------:R-:W-:Y:S01]  /*6a70*/  IADD3 R7, R7, 0x1, RZ ;  /* 0x0000000107077810 */ /* 0x000fe20007ffe0ff */
[----:B------:R-:W-:-:S03]  /*6a80*/  @!P4 FMUL R56, R56, 0.5 ;  /* 0x3f0000003838c820 */ /* 0x000fc60000400000 */
[----:B------:R-:W-:-:S04]  /*6a90*/  ISETP.NE.AND P3, PT, R7, 0x4, PT ;  /* 0x000000040700780c */ /* 0x000fc80003f65270 */
[----:B------:R-:W-:Y:S01]  /*6aa0*/  SEL R7, R7, RZ, P3 ;  /* 0x000000ff07077207 */ /* 0x000fe20001800000 */
[----:B------:R-:W-:Y:S01]  /*6ab0*/  @!P6 FMUL R57, R57, 0.5 ;  /* 0x3f0000003939e820 */ /* 0x000fe20000400000 */
[----:B------:R-:W-:Y:S02]  /*6ac0*/  WARPGROUP.DEPBAR.LE gsb0, 0x0 ;  /* 0x00008000000079c5 */ /* 0x000fe40000010000 */
[----:B------:R-:W1:Y:S08]  /*6ad0*/  MUFU.EX2 R32, R55 ;  /* 0x0000003700207308 */ /* 0x000e700000000800 */
[----:B------:R-:W2:Y:S08]  /*6ae0*/  MUFU.EX2 R33, R56 ;  /* 0x0000003800217308 */ /* 0x000eb00000000800 */
[----:B------:R-:W3:Y:S01]  /*6af0*/  MUFU.EX2 R34, R57 ;  /* 0x0000003900227308 */ /* 0x000ee20000000800 */
[----:B-1----:R-:W-:Y:S01]  /*6b00*/  @!P5 FMUL R32, R32, R32 ;  /* 0x000000202020d220 */ /* 0x002fe20000400000 */
[----:B------:R-:W-:-:S04]  /*6b10*/  FSETP.GEU.AND P5, PT, R60, -126, PT ;  /* 0xc2fc00003c00780b */ /* 0x000fc80003fae000 */
[----:B------:R-:W-:Y:S01]  /*6b20*/  F2FP.F16.F32.PACK_AB R39, R32, R157 ;  /* 0x0000009d2027723e */ /* 0x000fe200000000ff */
[----:B------:R-:W-:Y:S01]  /*6b30*/  FADD R157, R156, R157 ;  /* 0x0000009d9c9d7221 */ /* 0x000fe20000000000 */
[----:B--2---:R-:W-:Y:S02]  /*6b40*/  @!P4 FMUL R33, R33, R33 ;  /* 0x000000212121c220 */ /* 0x004fe40000400000 */
[----:B------:R-:W-:Y:S01]  /*6b50*/  WARPGROUP.ARRIVE ;  /* 0x00000000000079c5 */ /* 0x000fe20000000000 */
[----:B------:R-:W-:Y:S01]  /*6b60*/  FSETP.GEU.AND P4, PT, R61, -126, PT ;  /* 0xc2fc00003d00780b */ /* 0x000fe20003f8e000 */
[----:B------:R-:W-:-:S03]  /*6b70*/  FADD R32, R157, R32 ;  /* 0x000000209d207221 */ /* 0x000fc60000000000 */
[----:B------:R-:W-:Y:S01]  /*6b80*/  @!P5 FMUL R60, R60, 0.5 ;  /* 0x3f0000003c3cd820 */ /* 0x000fe20000400000 */
[----:B------:R-:W-:Y:S01]  /*6b90*/  HGMMA.64x96x16.F32 R88, R36, gdesc[UR8].tnspB, R88, gsb0 ;  /* 0x4160000824587df0 */ /* 0x000fe20008000858 */
[----:B---3--:R-:W-:Y:S01]  /*6ba0*/  @!P6 FMUL R34, R34, R34 ;  /* 0x000000222222e220 */ /* 0x008fe20000400000 */
[----:B------:R-:W-:Y:S01]  /*6bb0*/  FSETP.GEU.AND P6, PT, R58, -126, PT ;  /* 0xc2fc00003a00780b */ /* 0x000fe20003fce000 */
[----:B------:R-:W1:Y:S01]  /*6bc0*/  MUFU.EX2 R35, R60 ;  /* 0x0000003c00237308 */ /* 0x000e620000000800 */
[----:B------:R-:W-:Y:S01]  /*6bd0*/  UMOV UR10, UR8 ;  /* 0x00000008000a7c82 */ /* 0x000fe20008000000 */
[----:B------:R-:W-:Y:S01]  /*6be0*/  UMOV UR11, 0x80000020 ;  /* 0x80000020000b7882 */ /* 0x000fe20000000000 */
[----:B------:R-:W-:Y:S01]  /*6bf0*/  F2FP.F16.F32.PACK_AB R40, R34, R33 ;  /* 0x000000212228723e */ /* 0x000fe200000000ff */
[----:B------:R-:W-:Y:S01]  /*6c00*/  UIADD3 UR8, UR6, 0x140, URZ ;  /* 0x0000014006087890 */ /* 0x000fe2000fffe03f */
[----:B------:R-:W-:Y:S01]  /*6c10*/  @!P4 FMUL R61, R61, 0.5 ;  /* 0x3f0000003d3dc820 */ /* 0x000fe20000400000 */
[----:B------:R-:W-:-:S03]  /*6c20*/  FADD R33, R28, R33 ;  /* 0x000000211c217221 */ /* 0x000fc60000000000 */
[----:B------:R-:W2:Y:S01]  /*6c30*/  MUFU.EX2 R56, R61 ;  /* 0x0000003d00387308 */ /* 0x000ea20000000800 */
[----:B------:R-:W-:Y:S02]  /*6c40*/  FADD R34, R33, R34 ;  /* 0x0000002221227221 */ /* 0x000fe40000000000 */
[----:B------:R-:W-:-:S05]  /*6c50*/  @!P6 FMUL R58, R58, 0.5 ;  /* 0x3f0000003a3ae820 */ /* 0x000fca0000400000 */
[----:B------:R-:W3:Y:S01]  /*6c60*/  MUFU.EX2 R57, R58 ;  /* 0x0000003a00397308 */ /* 0x000ee20000000800 */
[----:B-1----:R-:W-:Y:S01]  /*6c70*/  @!P5 FMUL R35, R35, R35 ;  /* 0x000000232323d220 */ /* 0x002fe20000400000 */
[----:B------:R-:W-:Y:S01]  /*6c80*/  FSETP.GEU.AND P5, PT, R59, -126, PT ;  /* 0xc2fc00003b00780b */ /* 0x000fe20003fae000 */
[----:B--2---:R-:W-:Y:S01]  /*6c90*/  @!P4 FMUL R56, R56, R56 ;  /* 0x000000383838c220 */ /* 0x004fe20000400000 */
[----:B------:R-:W-:-:S04]  /*6ca0*/  FSETP.GEU.AND P4, PT, R62, -126, PT ;  /* 0xc2fc00003e00780b */ /* 0x000fc80003f8e000 */
[----:B------:R-:W-:-:S07]  /*6cb0*/  F2FP.F16.F32.PACK_AB R42, R56, R35 ;  /* 0x00000023382a723e */ /* 0x000fce00000000ff */
[----:B------:R-:W-:Y:S01]  /*6cc0*/  @!P5 FMUL R59, R59, 0.5 ;  /* 0x3f0000003b3bd820 */ /* 0x000fe20000400000 */
[----:B------:R-:W-:Y:S01]  /*6cd0*/  FADD R35, R34, R35 ;  /* 0x0000002322237221 */ /* 0x000fe20000000000 */
[----:B---3--:R-:W-:Y:S01]  /*6ce0*/  @!P6 FMUL R57, R57, R57 ;  /* 0x000000393939e220 */ /* 0x008fe20000400000 */
[----:B------:R-:W-:Y:S02]  /*6cf0*/  FSETP.GEU.AND P6, PT, R63, -126, PT ;  /* 0xc2fc00003f00780b */ /* 0x000fe40003fce000 */
[----:B------:R-:W-:Y:S01]  /*6d00*/  FADD R56, R35, R56 ;  /* 0x0000003823387221 */ /* 0x000fe20000000000 */
[----:B------:R-:W-:-:S10]  /*6d10*/  @!P4 FMUL R62, R62, 0.5 ;  /* 0x3f0000003e3ec820 */ /* 0x000fd40000400000 */
[----:B------:R-:W-:Y:S01]  /*6d20*/  @!P6 FMUL R63, R63, 0.5 ;  /* 0x3f0000003f3fe820 */ /* 0x000fe20000400000 */
[----:B------:R-:W-:Y:S02]  /*6d30*/  WARPGROUP.DEPBAR.LE gsb0, 0x0 ;  /* 0x00008000000079c5 */ /* 0x000fe40000010000 */
[----:B------:R-:W1:Y:S08]  /*6d40*/  MUFU.EX2 R36, R59 ;  /* 0x0000003b00247308 */ /* 0x000e700000000800 */
[----:B------:R2:W3:Y:S08]  /*6d50*/  MUFU.EX2 R37, R62 ;  /* 0x0000003e00257308 */ /* 0x0004f00000000800 */
[----:B------:R-:W4:Y:S01]  /*6d60*/  MUFU.EX2 R38, R63 ;  /* 0x0000003f00267308 */ /* 0x000f220000000800 */
[----:B-1----:R-:W-:Y:S01]  /*6d70*/  @!P5 FMUL R36, R36, R36 ;  /* 0x000000242424d220 */ /* 0x002fe20000400000 */
[----:B------:R-:W-:Y:S01]  /*6d80*/  FSETP.GEU.AND P5, PT, R64, -126, PT ;  /* 0xc2fc00004000780b */ /* 0x000fe20003fae000 */
[----:B--2---:R-:W-:-:S03]  /*6d90*/  FFMA R62, R76, UR7, -R137 ;  /* 0x000000074c3e7c23 */ /* 0x004fc60008000889 */
[----:B------:R-:W-:Y:S01]  /*6da0*/  F2FP.F16.F32.PACK_AB R41, R36, R57 ;  /* 0x000000392429723e */ /* 0x000fe200000000ff */
[----:B------:R-:W-:Y:S01]  /*6db0*/  FADD R57, R32, R57 ;  /* 0x0000003920397221 */ /* 0x000fe20000000000 */
[----:B---3--:R-:W-:Y:S01]  /*6dc0*/  @!P4 FMUL R37, R37, R37 ;  /* 0x000000252525c220 */ /* 0x008fe20000400000 */
[----:B------:R-:W-:Y:S02]  /*6dd0*/  FSETP.GEU.AND P4, PT, R65, -126, PT ;  /* 0xc2fc00004100780b */ /* 0x000fe40003f8e000 */
[----:B------:R-:W-:-:S04]  /*6de0*/  FADD R36, R57, R36 ;  /* 0x0000002439247221 */ /* 0x000fc80000000000 */
[----:B------:R-:W-:Y:S01]  /*6df0*/  @!P5 FMUL R64, R64, 0.5 ;  /* 0x3f0000004040d820 */ /* 0x000fe20000400000 */
[----:B----4-:R-:W-:Y:S01]  /*6e00*/  @!P6 FMUL R38, R38, R38 ;  /* 0x000000262626e220 */ /* 0x010fe20000400000 */
[----:B------:R-:W-:Y:S02]  /*6e10*/  FSETP.GEU.AND P6, PT, R68, -126, PT ;  /* 0xc2fc00004400780b */ /* 0x000fe40003fce000 */
[----:B------:R1:W2:Y:S02]  /*6e20*/  MUFU.EX2 R39, R64 ;  /* 0x0000004000277308 */ /* 0x0002a40000000800 */
[----:B------:R-:W-:Y:S01]  /*6e30*/  F2FP.F16.F32.PACK_AB R43, R38, R37 ;  /* 0x00000025262b723e */ /* 0x000fe200000000ff */
[----:B------:R-:W-:Y:S01]  /*6e40*/  @!P4 FMUL R65, R65, 0.5 ;  /* 0x3f0000004141c820 */ /* 0x000fe20000400000 */
[----:B------:R-:W-:Y:S02]  /*6e50*/  FADD R37, R36, R37 ;  /* 0x0000002524257221 */ /* 0x000fe40000000000 */
[----:B------:R-:W-:-:S02]  /*6e60*/  WARPGROUP.ARRIVE ;  /* 0x00000000000079c5 */ /* 0x000fc40000000000 */
[----:B------:R-:W3:Y:S01]  /*6e70*/  MUFU.EX2 R58, R65 ;  /* 0x00000041003a7308 */ /* 0x000ee20000000800 */
[----:B-1----:R-:W-:Y:S01]  /*6e80*/  FFMA R64, R73, UR7, -R137 ;  /* 0x0000000749407c23 */ /* 0x002fe20008000889 */
[----:B------:R-:W-:Y:S01]  /*6e90*/  FADD R37, R37, R38 ;  /* 0x0000002625257221 */ /* 0x000fe20000000000 */
[----:B------:R-:W-:Y:S01]  /*6ea0*/  @!P6 FMUL R68, R68, 0.5 ;  /* 0x3f0000004444e820 */ /* 0x000fe20000400000 */
[----:B------:R-:W-:Y:S01]  /*6eb0*/  HGMMA.64x96x16.F32 R88, R40, gdesc[UR8].tnspB, R88, gsb0 ;  /* 0x4160000828587df0 */ /* 0x000fe20008000858 */
[----:B------:R-:W-:Y:S01]  /*6ec0*/  UMOV UR10, UR8 ;  /* 0x00000008000a7c82 */ /* 0x000fe20008000000 */
[----:B------:R-:W-:Y:S02]  /*6ed0*/  UMOV UR11, 0x80000020 ;  /* 0x80000020000b7882 */ /* 0x000fe40000000000 */
[----:B------:R-:W1:Y:S01]  /*6ee0*/  MUFU.EX2 R59, R68 ;  /* 0x00000044003b7308 */ /* 0x000e620000000800 */
[----:B--2---:R-:W-:Y:S01]  /*6ef0*/  @!P5 FMUL R39, R39, R39 ;  /* 0x000000272727d220 */ /* 0x004fe20000400000 */
[----:B------:R-:W-:Y:S01]  /*6f00*/  FSETP.GEU.AND P5, PT, R69, -126, PT ;  /* 0xc2fc00004500780b */ /* 0x000fe20003fae000 */
[----:B------:R-:W-:-:S02]  /*6f10*/  UIADD3 UR8, UR6, 0x180, URZ ;  /* 0x0000018006087890 */ /* 0x000fc4000fffe03f */
[----:B------:R-:W-:Y:S01]  /*6f20*/  UIADD3 UR6, UR6, 0x1c0, URZ ;  /* 0x000001c006067890 */ /* 0x000fe2000fffe03f */
[----:B---3--:R-:W-:Y:S01]  /*6f30*/  @!P4 FMUL R58, R58, R58 ;  /* 0x0000003a3a3ac220 */ /* 0x008fe20000400000 */
[----:B------:R-:W-:-:S04]  /*6f40*/  FSETP.GEU.AND P4, PT, R66, -126, PT ;  /* 0xc2fc00004200780b */ /* 0x000fc80003f8e000 */
[----:B------:R-:W-:-:S04]  /*6f50*/  F2FP.F16.F32.PACK_AB R44, R58, R39 ;  /* 0x000000273a2c723e */ /* 0x000fc800000000ff */
[----:B------:R-:W-:Y:S01]  /*6f60*/  @!P5 FMUL R69, R69, 0.5 ;  /* 0x3f0000004545d820 */ /* 0x000fe20000400000 */
[----:B------:R-:W-:Y:S01]  /*6f70*/  FADD R39, R56, R39 ;  /* 0x0000002738277221 */ /* 0x000fe20000000000 */
[----:B-1----:R-:W-:Y:S01]  /*6f80*/  @!P6 FMUL R59, R59, R59 ;  /* 0x0000003b3b3be220 */ /* 0x002fe20000400000 */
[----:B------:R-:W-:Y:S01]  /*6f90*/  FSETP.GEU.AND P6, PT, R67, -126, PT ;  /* 0xc2fc00004300780b */ /* 0x000fe20003fce000 */
[----:B------:R-:W1:Y:S01]  /*6fa0*/  MUFU.EX2 R60, R69 ;  /* 0x00000045003c7308 */ /* 0x000e620000000800 */
[----:B------:R-:W-:Y:S01]  /*6fb0*/  FADD R58, R39, R58 ;  /* 0x0000003a273a7221 */ /* 0x000fe20000000000 */
[----:B------:R-:W-:-:S10]  /*6fc0*/  @!P4 FMUL R66, R66, 0.5 ;  /* 0x3f0000004242c820 */ /* 0x000fd40000400000 */
        /* <DEDUP_REMOVED lines=8> */
[----:B------:R1:W2:Y:S08]  /*7050*/  MUFU.EX2 R40, R66 ;  /* 0x0000004200287308 */ /* 0x0002b00000000800 */
[----:B------:R-:W3:Y:S01]  /*7060*/  MUFU.EX2 R41, R67 ;  /* 0x0000004300297308 */ /* 0x000ee20000000800 */
[----:B-1----:R-:W-:Y:S01]  /*7070*/  FFMA R66, R81, UR7, -R137 ;  /* 0x0000000751427c23 */ /* 0x002fe20008000889 */
[----:B------:R-:W-:-:S06]  /*7080*/  UMOV UR7, 0x80000020 ;  /* 0x8000002000077882 */ /* 0x000fcc0000000000 */
[----:B------:R-:W1:Y:S01]  /*7090*/  MUFU.EX2 R42, R70 ;  /* 0x00000046002a7308 */ /* 0x000e620000000800 */
[----:B--2---:R-:W-:Y:S01]  /*70a0*/  @!P4 FMUL R40, R40, R40 ;  /* 0x000000282828c220 */ /* 0x004fe20000400000 */
[----:B------:R-:W-:Y:S01]  /*70b0*/  FSETP.GEU.AND P4, PT, R71, -126, PT ;  /* 0xc2fc00004700780b */ /* 0x000fe20003f8e000 */
[----:B---3--:R-:W-:Y:S01]  /*70c0*/  @!P6 FMUL R41, R41, R41 ;  /* 0x000000292929e220 */ /* 0x008fe20000400000 */
[----:B------:R-:W-:-:S04]  /*70d0*/  FSETP.GEU.AND P6, PT, R72, -126, PT ;  /* 0xc2fc00004800780b */ /* 0x000fc80003fce000 */
[----:B------:R-:W-:-:S07]  /*70e0*/  F2FP.F16.F32.PACK_AB R45, R41, R40 ;  /* 0x00000028292d723e */ /* 0x000fce00000000ff */
[----:B------:R-:W-:Y:S01]  /*70f0*/  @!P4 FMUL R71, R71, 0.5 ;  /* 0x3f0000004747c820 */ /* 0x000fe20000400000 */
[----:B------:R-:W-:Y:S01]  /*7100*/  FADD R40, R37, R40 ;  /* 0x0000002825287221 */ /* 0x000fe20000000000 */
[----:B-1----:R-:W-:Y:S01]  /*7110*/  @!P5 FMUL R42, R42, R42 ;  /* 0x0000002a2a2ad220 */ /* 0x002fe20000400000 */
[----:B------:R-:W-:Y:S01]  /*7120*/  FSETP.GEU.AND P5, PT, R64, -126, PT ;  /* 0xc2fc00004000780b */ /* 0x000fe20003fae000 */
[----:B------:R-:W1:Y:S01]  /*7130*/  MUFU.EX2 R43, R71 ;  /* 0x00000047002b7308 */ /* 0x000e620000000800 */
[----:B------:R-:W-:Y:S01]  /*7140*/  FADD R41, R40, R41 ;  /* 0x0000002928297221 */ /* 0x000fe20000000000 */
[----:B------:R-:W-:-:S06]  /*7150*/  @!P6 FMUL R72, R72, 0.5 ;  /* 0x3f0000004848e820 */ /* 0x000fcc0000400000 */
[----:B------:R-:W2:Y:S04]  /*7160*/  MUFU.EX2 R61, R72 ;  /* 0x00000048003d7308 */ /* 0x000ea80000000800 */
[----:B------:R-:W-:Y:S01]  /*7170*/  @!P5 FMUL R64, R64, 0.5 ;  /* 0x3f0000004040d820 */ /* 0x000fe20000400000 */
[----:B-1----:R-:W-:-:S05]  /*7180*/  @!P4 FMUL R43, R43, R43 ;  /* 0x0000002b2b2bc220 */ /* 0x002fca0000400000 */
[----:B------:R-:W1:Y:S01]  /*7190*/  MUFU.EX2 R64, R64 ;  /* 0x0000004000407308 */ /* 0x000e620000000800 */
[----:B------:R-:W-:Y:S02]  /*71a0*/  FSETP.GEU.AND P4, PT, R62, -126, PT ;  /* 0xc2fc00003e00780b */ /* 0x000fe40003f8e000 */
[----:B------:R-:W-:Y:S01]  /*71b0*/  F2FP.F16.F32.PACK_AB R47, R43, R42 ;  /* 0x0000002a2b2f723e */ /* 0x000fe200000000ff */
[----:B------:R-:W-:Y:S01]  /*71c0*/  FADD R42, R41, R42 ;  /* 0x0000002a292a7221 */ /* 0x000fe20000000000 */
[----:B--2---:R-:W-:Y:S02]  /*71d0*/  @!P6 FMUL R61, R61, R61 ;  /* 0x0000003d3d3de220 */ /* 0x004fe40000400000 */
[----:B------:R-:W-:Y:S01]  /*71e0*/  WARPGROUP.ARRIVE ;  /* 0x00000000000079c5 */ /* 0x000fe20000000000 */
[----:B------:R-:W-:Y:S01]  /*71f0*/  FSETP.GEU.AND P6, PT, R77, -126, PT ;  /* 0xc2fc00004d00780b */ /* 0x000fe20003fce000 */
[----:B------:R-:W-:-:S04]  /*7200*/  FADD R43, R42, R43 ;  /* 0x0000002b2a2b7221 */ /* 0x000fc80000000000 */
[----:B------:R-:W-:Y:S01]  /*7210*/  HGMMA.64x96x16.F32 R88, R44, gdesc[UR8].tnspB, R88, gsb0 ;  /* 0x416000082c587df0 */ /* 0x000fe20008000858 */
[----:B------:R-:W-:Y:S01]  /*7220*/  @!P4 FMUL R62, R62, 0.5 ;  /* 0x3f0000003e3ec820 */ /* 0x000fe20000400000 */
[----:B------:R-:W-:Y:S01]  /*7230*/  UMOV UR10, UR8 ;  /* 0x00000008000a7c82 */ /* 0x000fe20008000000 */
[----:B-1----:R-:W-:Y:S01]  /*7240*/  @!P5 FMUL R64, R64, R64 ;  /* 0x000000404040d220 */ /* 0x002fe20000400000 */
[----:B------:R-:W-:Y:S01]  /*7250*/  FSETP.GEU.AND P5, PT, R74, -126, PT ;  /* 0xc2fc00004a00780b */ /* 0x000fe20003fae000 */
[----:B------:R-:W-:Y:S02]  /*7260*/  UMOV UR11, 0x80000020 ;  /* 0x80000020000b7882 */ /* 0x000fe40000000000 */
[----:B------:R-:W1:Y:S01]  /*7270*/  MUFU.EX2 R62, R62 ;  /* 0x0000003e003e7308 */ /* 0x000e620000000800 */
[----:B------:R-:W-:Y:S01]  /*7280*/  @!P6 FMUL R77, R77, 0.5 ;  /* 0x3f0000004d4de820 */ /* 0x000fe20000400000 */
[----:B------:R-:W-:Y:S01]  /*7290*/  F2FP.F16.F32.PACK_AB R48, R64, R61 ;  /* 0x0000003d4030723e */ /* 0x000fe200000000ff */
[----:B------:R-:W-:-:S04]  /*72a0*/  FADD R61, R60, R61 ;  /* 0x0000003d3c3d7221 */ /* 0x000fc80000000000 */
[----:B------:R-:W-:-:S03]  /*72b0*/  FADD R61, R61, R64 ;  /* 0x000000403d3d7221 */ /* 0x000fc60000000000 */
[----:B------:R-:W-:Y:S01]  /*72c0*/  @!P5 FMUL R74, R74, 0.5 ;  /* 0x3f0000004a4ad820 */ /* 0x000fe20000400000 */
[----:B-1----:R-:W-:Y:S01]  /*72d0*/  @!P4 FMUL R62, R62, R62 ;  /* 0x0000003e3e3ec220 */ /* 0x002fe20000400000 */
[----:B------:R-:W-:-:S13]  /*72e0*/  FSETP.GEU.AND P4, PT, R75, -126, PT ;  /* 0xc2fc00004b00780b */ /* 0x000fda0003f8e000 */
        /* <DEDUP_REMOVED lines=9> */
[----:B--2---:R-:W-:Y:S01]  /*7380*/  @!P5 FMUL R44, R44, R44 ;  /* 0x0000002c2c2cd220 */ /* 0x004fe20000400000 */
[----:B------:R-:W-:Y:S02]  /*7390*/  FSETP.GEU.AND P5, PT, R79, -126, PT ;  /* 0xc2fc00004f00780b */ /* 0x000fe40003fae000 */
[----:B------:R-:W-:-:S04]  /*73a0*/  FADD R62, R62, R45 ;  /* 0x0000002d3e3e7221 */ /* 0x000fc80000000000 */
[----:B------:R-:W-:Y:S01]  /*73b0*/  @!P6 FMUL R78, R78, 0.5 ;  /* 0x3f0000004e4ee820 */ /* 0x000fe20000400000 */
[----:B---3--:R-:W-:Y:S01]  /*73c0*/  @!P4 FMUL R47, R47, R47 ;  /* 0x0000002f2f2fc220 */ /* 0x008fe20000400000 */
[----:B------:R-:W-:Y:S02]  /*73d0*/  FSETP.GEU.AND P4, PT, R80, -126, PT ;  /* 0xc2fc00005000780b */ /* 0x000fe40003f8e000 */
[----:B------:R-:W1:Y:S02]  /*73e0*/  MUFU.EX2 R46, R78 ;  /* 0x0000004e002e7308 */ /* 0x000e640000000800 */
[----:B------:R-:W-:Y:S01]  /*73f0*/  F2FP.F16.F32.PACK_AB R49, R47, R44 ;  /* 0x0000002c2f31723e */ /* 0x000fe200000000ff */
[----:B------:R-:W-:Y:S01]  /*7400*/  @!P5 FMUL R79, R79, 0.5 ;  /* 0x3f0000004f4fd820 */ /* 0x000fe20000400000 */
[----:B------:R-:W-:-:S04]  /*7410*/  FADD R44, R43, R44 ;  /* 0x0000002c2b2c7221 */ /* 0x000fc80000000000 */
        /* <DEDUP_REMOVED lines=12> */
[----:B------:R-:W-:Y:S01]  /*74e0*/  WARPGROUP.ARRIVE ;  /* 0x00000000000079c5 */ /* 0x000fe20000000000 */
[----:B------:R-:W-:Y:S01]  /*74f0*/  FSETP.GEU.AND P4, PT, R84, -126, PT ;  /* 0xc2fc00005400780b */ /* 0x000fe20003f8e000 */
[----:B------:R-:W-:Y:S01]  /*7500*/  FADD R46, R46, R65 ;  /* 0x000000412e2e7221 */ /* 0x000fe20000000000 */
[----:B------:R-:W1:Y:S01]  /*7510*/  MUFU.EX2 R66, R66 ;  /* 0x0000004200427308 */ /* 0x000e620000000800 */
[----:B------:R-:W-:Y:S02]  /*7520*/  @!P5 FMUL R85, R85, 0.5 ;  /* 0x3f0000005555d820 */ /* 0x000fe40000400000 */
[----:B------:R-:W-:Y:S08]  /*7530*/  HGMMA.64x96x16.F32 R88, R48, gdesc[UR8].tnspB, R88, gsb0 ;  /* 0x4160000830587df0 */ /* 0x000ff00008000858 */
[----:B------:R-:W-:Y:S01]  /*7540*/  @!P4 FMUL R84, R84, 0.5 ;  /* 0x3f0000005454c820 */ /* 0x000fe20000400000 */
[----:B-1----:R-:W-:Y:S01]  /*7550*/  @!P6 FMUL R66, R66, R66 ;  /* 0x000000424242e220 */ /* 0x002fe20000400000 */
[----:B------:R-:W-:-:S04]  /*7560*/  FSETP.GEU.AND P6, PT, R82, -126, PT ;  /* 0xc2fc00005200780b */ /* 0x000fc80003fce000 */
[----:B------:R-:W-:Y:S01]  /*7570*/  F2FP.F16.F32.PACK_AB R52, R66, R63 ;  /* 0x0000003f4234723e */ /* 0x000fe200000000ff */
[----:B------:R-:W-:-:S04]  /*7580*/  FADD R63, R62, R63 ;  /* 0x0000003f3e3f7221 */ /* 0x000fc80000000000 */
[----:B------:R-:W-:-:S04]  /*7590*/  FADD R66, R63, R66 ;  /* 0x000000423f427221 */ /* 0x000fc80000000000 */
[----:B------:R-:W-:-:S04]  /*75a0*/  @!P6 FMUL R82, R82, 0.5 ;  /* 0x3f0000005252e820 */ /* 0x000fc80000400000 */
[----:B------:R-:W1:Y:S02]  /*75b0*/  MUFU.EX2 R13, R82 ;  /* 0x00000052000d7308 */ /* 0x000e640000000800 */
[----:B-1----:R-:W-:Y:S01]  /*75c0*/  @!P6 FMUL R13, R13, R13 ;  /* 0x0000000d0d0de220 */ /* 0x002fe20000400000 */
[----:B------:R-:W-:-:S13]  /*75d0*/  FSETP.GEU.AND P6, PT, R86, -126, PT ;  /* 0xc2fc00005600780b */ /* 0x000fda0003fce000 */
[----:B------:R-:W-:-:S04]  /*75e0*/  @!P6 FMUL R86, R86, 0.5 ;  /* 0x3f0000005656e820 */ /* 0x000fc80000400000 */
[----:B------:R-:W1:Y:S02]  /*75f0*/  MUFU.EX2 R24, R86 ;  /* 0x0000005600187308 */ /* 0x000e640000000800 */
[----:B-1----:R-:W-:Y:S01]  /*7600*/  @!P6 FMUL R24, R24, R24 ;  /* 0x000000181818e220 */ /* 0x002fe20000400000 */
[----:B------:R-:W-:-:S05]  /*7610*/  WARPGROUP.DEPBAR.LE gsb0, 0x0 ;  /* 0x00008000000079c5 */ /* 0x000fca0000010000 */
[----:B------:R-:W1:Y:S08]  /*7620*/  MUFU.EX2 R48, R85 ;  /* 0x0000005500307308 */ /* 0x000e700000000800 */
[----:B------:R-:W2:Y:S01]  /*7630*/  MUFU.EX2 R49, R84 ;  /* 0x0000005400317308 */ /* 0x000ea20000000800 */
[----:B-1----:R-:W-:Y:S01]  /*7640*/  @!P5 FMUL R48, R48, R48 ;  /* 0x000000303030d220 */ /* 0x002fe20000400000 */
[----:B------:R-:W-:Y:S01]  /*7650*/  FSETP.GEU.AND P5, PT, R22, -126, PT ;  /* 0xc2fc00001600780b */ /* 0x000fe20003fae000 */
[----:B--2---:R-:W-:Y:S01]  /*7660*/  @!P4 FMUL R49, R49, R49 ;  /* 0x000000313131c220 */ /* 0x004fe20000400000 */
[----:B------:R-:W-:-:S04]  /*7670*/  FSETP.GEU.AND P4, PT, R21, -126, PT ;  /* 0xc2fc00001500780b */ /* 0x000fc80003f8e000 */
[----:B------:R-:W-:-:S07]  /*7680*/  F2FP.F16.F32.PACK_AB R54, R48, R49 ;  /* 0x000000313036723e */ /* 0x000fce00000000ff */
[----:B------:R-:W-:-:S06]  /*7690*/  @!P5 FMUL R22, R22, 0.5 ;  /* 0x3f0000001616d820 */ /* 0x000fcc0000400000 */
[----:B------:R-:W1:Y:S01]  /*76a0*/  MUFU.EX2 R22, R22 ;  /* 0x0000001600167308 */ /* 0x000e620000000800 */
[----:B------:R-:W-:-:S07]  /*76b0*/  @!P4 FMUL R21, R21, 0.5 ;  /* 0x3f0000001515c820 */ /* 0x000fce0000400000 */
[----:B------:R-:W2:Y:S01]  /*76c0*/  MUFU.EX2 R21, R21 ;  /* 0x0000001500157308 */ /* 0x000ea20000000800 */
[----:B-1----:R-:W-:-:S05]  /*76d0*/  @!P5 FMUL R22, R22, R22 ;  /* 0x000000161616d220 */ /* 0x002fca0000400000 */
[----:B------:R-:W-:Y:S01]  /*76e0*/  F2FP.F16.F32.PACK_AB R53, R22, R13 ;  /* 0x0000000d1635723e */ /* 0x000fe200000000ff */
[----:B------:R-:W-:Y:S01]  /*76f0*/  FADD R13, R46, R13 ;  /* 0x0000000d2e0d7221 */ /* 0x000fe20000000000 */
[----:B--2---:R-:W-:Y:S01]  /*7700*/  @!P4 FMUL R21, R21, R21 ;  /* 0x000000151515c220 */ /* 0x004fe20000400000 */
[----:B------:R-:W-:Y:S02]  /*7710*/  ISETP.NE.AND P4, PT, R17, 0x4, PT ;  /* 0x000000041100780c */ /* 0x000fe40003f85270 */
[----:B------:R-:W-:Y:S02]  /*7720*/  FADD R13, R13, R22 ;  /* 0x000000160d0d7221 */ /* 0x000fe40000000000 */
[----:B------:R-:W-:Y:S02]  /*7730*/  F2FP.F16.F32.PACK_AB R55, R21, R24 ;  /* 0x000000181537723e */ /* 0x000fe400000000ff */
[----:B------:R-:W-:Y:S01]  /*7740*/  FADD R24, R13, R24 ;  /* 0x000000180d187221 */ /* 0x000fe20000000000 */
[----:B------:R-:W-:Y:S01]  /*7750*/  SEL R23, RZ, 0x1, P4 ;  /* 0x00000001ff177807 */ /* 0x000fe20002000000 */
[----:B------:R-:W-:-:S02]  /*7760*/  WARPGROUP.ARRIVE ;  /* 0x00000000000079c5 */ /* 0x000fc40000000000 */
[----:B------:R-:W-:Y:S01]  /*7770*/  FADD R13, R24, R21 ;  /* 0x00000015180d7221 */ /* 0x000fe20000000000 */
[----:B------:R-:W-:Y:S02]  /*7780*/  LOP3.LUT R4, R4, R23, RZ, 0x3c, !PT ;  /* 0x0000001704047212 */ /* 0x000fe400078e3cff */
[----:B------:R-:W-:Y:S01]  /*7790*/  SEL R17, R17, RZ, P4 ;  /* 0x000000ff11117207 */ /* 0x000fe20002000000 */
[----:B------:R-:W-:Y:S03]  /*77a0*/  HGMMA.64x96x16.F32 R88, R52, gdesc[UR4].tnspB, R88, gsb0 ;  /* 0x4160000434587df0 */ /* 0x000fe60008000858 */
[----:B------:R-:W-:Y:S02]  /*77b0*/  WARPGROUP.DEPBAR.LE gsb0, 0x0 ;  /* 0x00008000000079c5 */ /* 0x000fe40000010000 */
[----:B------:R1:W-:Y:S02]  /*77c0*/  SYNCS.ARRIVE.TRANS64.RED.A1T0 RZ, [R15+URZ], RZ ;  /* 0x000000ff0fff79a7 */ /* 0x0003e4000810043f */
[----:B-1----:R-:W-:-:S04]  /*77d0*/  FADD R15, R66, R49 ;  /* 0x00000031420f7221 */ /* 0x002fc80000000000 */
[----:B------:R-:W-:Y:S01]  /*77e0*/  FADD R15, R15, R48 ;  /* 0x000000300f0f7221 */ /* 0x000fe20000000000 */
[----:B------:R-:W-:Y:S06]  /*77f0*/  @P2 BRA `(.L_x_31) ;  /* 0x0000000000d82947 */ /* 0x000fec0003800000 */
[----:B------:R-:W-:Y:S01]  /*7800*/  ISETP.LT.OR P2, PT, R8, 0x1, !P0 ;  /* 0x000000010800780c */ /* 0x000fe20004741670 */
[----:B------:R-:W-:-:S12]  /*7810*/  BSSY B0, `(.L_x_32) ;  /* 0x0000033000007945 */ /* 0x000fd80003800000 */
[----:B------:R-:W-:Y:S05]  /*7820*/  @P2 BRA `(.L_x_33) ;  /* 0x0000000000c42947 */ /* 0x000fea0003800000 */
[----:B------:R-:W-:Y:S01]  /*7830*/  ISETP.NE.AND P3, PT, R0, RZ, PT ;  /* 0x000000ff0000720c */ /* 0x000fe20003f65270 */
[----:B------:R-:W-:Y:S01]  /*7840*/  IMAD R21, R5, 0x8, R2 ;  /* 0x0000000805157824 */ /* 0x000fe200078e0202 */
[----:B------:R-:W-:-:S11]  /*7850*/  SHF.L.U32 R22, R6, 0x1f, RZ ;  /* 0x0000001f06167819 */ /* 0x000fd600000006ff */
.L_x_34:
        /* <DEDUP_REMOVED lines=10> */
.L_x_35:
[----:B-12---:R-:W-:Y:S01]  /*7900*/  IMAD R22, R5, 0x6000, R2 ;  /* 0x0000600005167824 */ /* 0x006fe200078e0202 */
[----:B------:R-:W-:Y:S01]  /*7910*/  R2UR UR25, R21 ;  /* 0x00000000151972ca */ /* 0x000fe200000e0000 */
[----:B------:R-:W-:Y:S01]  /*7920*/  UIADD3 UR6, UP0, UR22, 0x2f0, URZ ;  /* 0x000002f016067890 */ /* 0x000fe2000ff1e03f */
[----:B------:R-:W-:Y:S01]  /*7930*/  R2UR UR27, R9 ;  /* 0x00000000091b72ca */ /* 0x000fe200000e0000 */
[----:B------:R-:W-:Y:S01]  /*7940*/  UMOV UR30, 0x0 ;  /* 0x00000000001e7882 */ /* 0x000fe20000000000 */
[----:B------:R-:W-:Y:S01]  /*7950*/  R2UR UR8, R22 ;  /* 0x00000000160872ca */ /* 0x000fe200000e0000 */
[----:B------:R-:W-:Y:S01]  /*7960*/  UIADD3.X UR7, URZ, UR23, URZ, UP0, !UPT ;  /* 0x000000173f077290 */ /* 0x000fe200087fe43f */
[----:B------:R-:W-:Y:S01]  /*7970*/  VIADD R5, R5, 0x1 ;  /* 0x0000000105057836 */ /* 0x000fe20000000000 */
[----:B------:R-:W-:Y:S01]  /*7980*/  UMOV UR31, 0x10000000 ;  /* 0x10000000001f7882 */ /* 0x000fe20000000000 */
[----:B------:R-:W-:Y:S01]  /*7990*/  UMOV UR26, URZ ;  /* 0x0000003f001a7c82 */ /* 0x000fe20008000000 */
[----:B------:R-:W-:Y:S01]  /*79a0*/  UMOV UR28, UR36 ;  /* 0x00000024001c7c82 */ /* 0x000fe20008000000 */
[----:B------:R-:W-:Y:S01]  /*79b0*/  UMOV UR29, UR37 ;  /* 0x00000025001d7c82 */ /* 0x000fe20008000000 */
[----:B------:R-:W-:Y:S01]  /*79c0*/  UMOV UR18, 0x20 ;  /* 0x0000002000127882 */ /* 0x000fe20000000000 */
[----:B------:R-:W-:Y:S01]  /*79d0*/  UMOV UR20, UR36 ;  /* 0x0000002400147c82 */ /* 0x000fe20008000000 */
[----:B------:R-:W-:Y:S01]  /*79e0*/  UIADD3 UR25, UR25, 0x1b000, URZ ;  /* 0x0001b00019197890 */ /* 0x000fe2000fffe03f */
[----:B------:R-:W-:Y:S01]  /*79f0*/  ISETP.NE.AND P2, PT, R5, 0x4, PT ;  /* 0x000000040500780c */ /* 0x000fe20003f45270 */
[----:B------:R-:W-:Y:S01]  /*7a00*/  USHF.L.U32 UR27, UR27, 0x7, URZ ;  /* 0x000000071b1b7899 */ /* 0x000fe2000800063f */
[----:B------:R-:W-:Y:S01]  /*7a10*/  IADD3 R9, R9, 0x1, RZ ;  /* 0x0000000109097810 */ /* 0x000fe20007ffe0ff */
        /* <DEDUP_REMOVED lines=9> */
[----:B------:R-:W-:Y:S01]  /*7ab0*/  UMOV UR10, 0x40 ;  /* 0x00000040000a7882 */ /* 0x000fe20000000000 */
[----:B------:R-:W-:Y:S01]  /*7ac0*/  UMOV UR12, UR36 ;  /* 0x00000024000c7c82 */ /* 0x000fe20008000000 */
[----:B------:R-:W-:Y:S01]  /*7ad0*/  UMOV UR13, UR37 ;  /* 0x00000025000d7c82 */ /* 0x000fe20008000000 */
[----:B------:R-:W-:Y:S01]  /*7ae0*/  UMOV UR9, UR25 ;  /* 0x0000001900097c82 */ /* 0x000fe20008000000 */
[----:B------:R1:W-:Y:S01]  /*7af0*/  UTMALDG.4D [UR24], [UR6], desc[UR30] ;  /* 0x00001e18060075b4 */ /* 0x0003e20008019000 */
[----:B------:R-:W-:Y:S01]  /*7b00*/  UMOV UR11, UR27 ;  /* 0x0000001b000b7c82 */ /* 0x000fe20008000000 */
[----:B------:R1:W-:Y:S01]  /*7b10*/  UTMALDG.4D [UR16], [UR6], desc[UR30] ;  /* 0x00001e10060075b4 */ /* 0x0003e20008019000 */
[----:B------:R1:W-:Y:S02]  /*7b20*/  UTMALDG.4D [UR8], [UR6], desc[UR30] ;  /* 0x00001e08060075b4 */ /* 0x0003e40008019000 */
[----:B-1----:R-:W-:Y:S01]  /*7b30*/  NOP ;  /* 0x0000000000007918 */ /* 0x002fe20000000000 */
.L_x_33:
[----:B------:R-:W-:Y:S05]  /*7b40*/  BSYNC B0 ;  /* 0x0000000000007941 */ /* 0x000fea0003800000 */
.L_x_32:
[----:B------:R-:W-:-:S07]  /*7b50*/  VIADD R8, R8, 0xffffffff ;  /* 0xffffffff08087836 */ /* 0x000fce0000000000 */
.L_x_31:
[----:B------:R-:W-:Y:S01]  /*7b60*/  IADD3 R12, R12, 0x80, RZ ;  /* 0x000000800c0c7810 */ /* 0x000fe20007ffe0ff */
[----:B------:R-:W-:Y:S01]  /*7b70*/  IMAD.MOV.U32 R23, RZ, RZ, R19 ;  /* 0x000000ffff177224 */ /* 0x000fe200078e0013 */
[----:B------:R-:W-:Y:S01]  /*7b80*/  MOV R21, R20 ;  /* 0x0000001400157202 */ /* 0x000fe20000000f00 */
[----:B------:R-:W-:Y:S06]  /*7b90*/  @P1 BRA `(.L_x_36) ;  /* 0xffffffcc00c41947 */ /* 0x000fec000383ffff */
.L_x_24:
[----:B------:R-:W-:-:S13]  /*7ba0*/  ISETP.GE.AND P1, PT, R18, 0x1, PT ;  /* 0x000000011200780c */ /* 0x000fda0003f26270 */
[----:B------:R-:W-:Y:S05]  /*7bb0*/  @!P1 BRA `(.L_x_37) ;  /* 0x0000003c003c9947 */ /* 0x000fea0003800000 */
[----:B------:R-:W-:Y:S01]  /*7bc0*/  IMAD.MOV.U32 R23, RZ, RZ, R19 ;  /* 0x000000ffff177224 */ /* 0x000fe200078e0013 */
[----:B------:R-:W-:Y:S02]  /*7bd0*/  MOV R22, R20 ;  /* 0x0000001400167202 */ /* 0x000fe40000000f00 */
[----:B-1----:R-:W-:-:S07]  /*7be0*/  LOP3.LUT R21, R16, 0x1f, RZ, 0xc0, !PT ;  /* 0x0000001f10157812 */ /* 0x002fce00078ec0ff */
.L_x_51:
[----:B------:R-:W-:Y:S01]  /*7bf0*/  IMAD R20, R17, 0x8, R2 ;  /* 0x0000000811147824 */ /* 0x000fe200078e0202 */
[----:B------:R-:W-:-:S07]  /*7c00*/  SHF.L.U32 R19, R4, 0x1f, RZ ;  /* 0x0000001f04137819 */ /* 0x000fce00000006ff */
.L_x_38:
[----:B-1----:R1:W2:Y:S02]  /*7c10*/  SYNCS.PHASECHK.TRANS64.TRYWAIT P1, [R20+URZ+0x1b000], R19 ;  /* 0x01b00013140075a7 */ /* 0x0022a4000802017f */
[----:B--2---:R-:W-:Y:S05]  /*7c20*/  @!P1 NANOSLEEP.SYNCS 0x989680 ;  /* 0x009896800000995d */ /* 0x004fea0003900000 */
[----:B------:R-:W2:Y:S02]  /*7c30*/  @!P1 SYNCS.PHASECHK.TRANS64 P1, [R20+URZ+0x1b000], R19 ;  /* 0x01b00013140095a7 */ /* 0x000ea4000802007f */
[----:B--2---:R-:W-:Y:S05]  /*7c40*/  @!P1 BRA `(.L_x_38) ;  /* 0xfffffffc00f09947 */ /* 0x004fea000383ffff */
[----:B------:R-:W-:Y:S05]  /*7c50*/  WARPSYNC.ALL ;  /* 0x0000000000007948 */ /* 0x000fea0003800000 */
[----:B------:R-:W-:Y:S01]  /*7c60*/  MOV R136, UR14 ;  /* 0x0000000e00887c02 */ /* 0x000fe20008000f00 */
[----:B------:R-:W-:Y:S01]  /*7c70*/  IMAD.MOV.U32 R137, RZ, RZ, -0x7fffffe0 ;  /* 0x80000020ff897424 */ /* 0x000fe200078e00ff */
[----:B------:R-:W-:Y:S01]  /*7c80*/  WARPGROUP.ARRIVE ;  /* 0x00000000000079c5 */ /* 0x000fe20000000000 */
[----:B------:R-:W-:Y:S01]  /*7c90*/  IMAD.MOV.U32 R139, RZ, RZ, -0x7fffffe0 ;  /* 0x80000020ff8b7424 */ /* 0x000fe200078e00ff */
[----:B------:R-:W-:Y:S01]  /*7ca0*/  ISETP.NE.AND P1, PT, R10, RZ, PT ;  /* 0x000000ff0a00720c */ /* 0x000fe20003f25270 */
[----:B------:R-:W-:Y:S01]  /*7cb0*/  IMAD R136, R17, 0x600, R136 ;  /* 0x0000060011887824 */ /* 0x000fe200078e0288 */
[----:B------:R-:W-:Y:S01]  /*7cc0*/  R2UR UR59, R137 ;  /* 0x00000000893b72ca */ /* 0x000fe200000e0000 */
[----:B------:R-:W-:Y:S01]  /*7cd0*/  IMAD.MOV.U32 R137, RZ, RZ, -0x7fffffe0 ;  /* 0x80000020ff897424 */ /* 0x000fe200078e00ff */
[----:B------:R-:W-:Y:S01]  /*7ce0*/  R2UR UR55, R139 ;  /* 0x000000008b3772ca */ /* 0x000fe200000e0000 */
[----:B------:R-:W-:Y:S01]  /*7cf0*/  IMAD.MOV.U32 R139, RZ, RZ, -0x7fffffe0 ;  /* 0x80000020ff8b7424 */ /* 0x000fe200078e00ff */
[----:B------:R-:W-:-:S02]  /*7d00*/  R2UR UR58, R136 ;  /* 0x00000000883a72ca */ /* 0x000fc400000e0000 */
[----:B------:R-:W-:Y:S02]  /*7d10*/  IADD3 R138, R136, 0x2, RZ ;  /* 0x00000002888a7810 */ /* 0x000fe40007ffe0ff */
[----:B------:R-:W-:Y:S01]  /*7d20*/  R2UR UR51, R139 ;  /* 0x000000008b3372ca */ /* 0x000fe200000e0000 */
[----:B------:R-:W-:Y:S01]  /*7d30*/  IMAD.MOV.U32 R139, RZ, RZ, -0x7fffffe0 ;  /* 0x80000020ff8b7424 */ /* 0x000fe200078e00ff */
[----:B------:R-:W-:Y:S02]  /*7d40*/  R2UR UR54, R138 ;  /* 0x000000008a3672ca */ /* 0x000fe400000e0000 */
[----:B------:R-:W-:Y:S02]  /*7d50*/  IADD3 R138, R136, 0x200, RZ ;  /* 0x00000200888a7810 */ /* 0x000fe40007ffe0ff */
[----:B------:R-:W-:Y:S01]  /*7d60*/  R2UR UR47, R139 ;  /* 0x000000008b2f72ca */ /* 0x000fe200000e0000 */
[----:B------:R-:W-:Y:S01]  /*7d70*/  IMAD.MOV.U32 R139, RZ, RZ, -0x7fffffe0 ;  /* 0x80000020ff8b7424 */ /* 0x000fe200078e00ff */
[----:B------:R-:W-:Y:S01]  /*7d80*/  R2UR UR50, R138 ;  /* 0x000000008a3272ca */ /* 0x000fe200000e0000 */
[----:B------:R-:W-:Y:S01]  /*7d90*/  HGMMA.64x128x16.F32 R24, gdesc[UR56], RZ, !UPT, gsb0 ;  /* 0x01e00000381879f0 */ /* 0x000fe2000c0008ff */
[----:B------:R-:W-:-:S02]  /*7da0*/  IADD3 R138, R136, 0x202, RZ ;  /* 0x00000202888a7810 */ /* 0x000fc40007ffe0ff */
[----:B------:R-:W-:Y:S02]  /*7db0*/  R2UR UR43, R139 ;  /* 0x000000008b2b72ca */ /* 0x000fe400000e0000 */
[----:B------:R-:W-:Y:S02]  /*7dc0*/  R2UR UR46, R138 ;  /* 0x000000008a2e72ca */ /* 0x000fe400000e0000 */
[C---:B------:R-:W-:Y:S02]  /*7dd0*/  IADD3 R138, R136.reuse, 0x400, RZ ;  /* 0x00000400888a7810 */ /* 0x040fe40007ffe0ff */
[----:B------:R-:W-:Y:S02]  /*7de0*/  IADD3 R136, R136, 0x402, RZ ;  /* 0x0000040288887810 */ /* 0x000fe40007ffe0ff */
[----:B------:R-:W-:Y:S02]  /*7df0*/  R2UR UR42, R138 ;  /* 0x000000008a2a72ca */ /* 0x000fe400000e0000 */
[----:B------:R-:W-:-:S02]  /*7e00*/  R2UR UR6, R136 ;  /* 0x00000000880672ca */ /* 0x000fc400000e0000 */
[----:B------:R-:W-:Y:S01]  /*7e10*/  R2UR UR7, R137 ;  /* 0x00000000890772ca */ /* 0x000fe200000e0000 */
        /* <DEDUP_REMOVED lines=17> */
[----:B------:R-:W-:Y:S01]  /*7f30*/  ISETP.LT.OR P2, PT, R8, 0x1, !P0 ;  /* 0x000000010800780c */ /* 0x000fe20004741670 */
[----:B------:R-:W-:-:S12]  /*7f40*/  BSSY B0, `(.L_x_40) ;  /* 0x0000033000007945 */ /* 0x000fd80003800000 */
[----:B------:R-:W-:Y:S05]  /*7f50*/  @P2 BRA `(.L_x_41) ;  /* 0x0000000000c42947 */ /* 0x000fea0003800000 */
[----:B------:R-:W-:Y:S02]  /*7f60*/  ISETP.NE.AND P3, PT, R0, RZ, PT ;  /* 0x000000ff0000720c */ /* 0x000fe40003f65270 */
[----:B-1----:R-:W-:Y:S02]  /*7f70*/  LEA R19, R5, R2, 0x3 ;  /* 0x0000000205137211 */ /* 0x002fe400078e18ff */
[----:B------:R-:W-:-:S09]  /*7f80*/  SHF.L.U32 R20, R6, 0x1f, RZ ;  /* 0x0000001f06147819 */ /* 0x000fd200000006ff */
.L_x_42:
        /* <DEDUP_REMOVED lines=10> */
.L_x_43:
[----:B-12---:R-:W-:Y:S01]  /*8030*/  IMAD R20, R5, 0x6000, R2 ;  /* 0x0000600005147824 */ /* 0x006fe200078e0202 */
        /* <DEDUP_REMOVED lines=8> */
[----:B------:R-:W-:Y:S01]  /*80c0*/  IADD3 R5, R5, 0x1, RZ ;  /* 0x0000000105057810 */ /* 0x000fe20007ffe0ff */
[----:B------:R-:W-:Y:S01]  /*80d0*/  UMOV UR26, URZ ;  /* 0x0000003f001a7c82 */ /* 0x000fe20008000000 */
[----:B------:R-:W-:Y:S01]  /*80e0*/  UMOV UR28, UR36 ;  /* 0x00000024001c7c82 */ /* 0x000fe20008000000 */
[----:B------:R-:W-:Y:S01]  /*80f0*/  UMOV UR29, UR37 ;  /* 0x00000025001d7c82 */ /* 0x000fe20008000000 */
[----:B------:R-:W-:Y:S01]  /*8100*/  UMOV UR18, 0x20 ;  /* 0x0000002000127882 */ /* 0x000fe20000000000 */
[----:B------:R-:W-:Y:S01]  /*8110*/  UIADD3 UR25, UR25, 0x1b000, URZ ;  /* 0x0001b00019197890 */ /* 0x000fe2000fffe03f */
[----:B------:R-:W-:Y:S01]  /*8120*/  ISETP.NE.AND P2, PT, R5, 0x4, PT ;  /* 0x000000040500780c */ /* 0x000fe20003f45270 */
[----:B------:R-:W-:-:S02]  /*8130*/  USHF.L.U32 UR27, UR27, 0x7, URZ ;  /* 0x000000071b1b7899 */ /* 0x000fc4000800063f */
        /* <DEDUP_REMOVED lines=18> */
[----:B--2---:R-:W-:Y:S01]  /*8260*/  NOP ;  /* 0x0000000000007918 */ /* 0x004fe20000000000 */
.L_x_41:
[----:B------:R-:W-:Y:S05]  /*8270*/  BSYNC B0 ;  /* 0x0000000000007941 */ /* 0x000fea0003800000 */
.L_x_40:
[----:B------:R-:W-:-:S07]  /*8280*/  VIADD R8, R8, 0xffffffff ;  /* 0xffffffff08087836 */ /* 0x000fce0000000000 */
.L_x_39:
[C---:B------:R-:W-:Y:S01]  /*8290*/  VIADD R136, R12.reuse, 0x8 ;  /* 0x000000080c887836 */ /* 0x040fe20000000000 */
[C---:B-1----:R-:W-:Y:S01]  /*82a0*/  IADD3 R20, R12.reuse, 0x1, RZ ;  /* 0x000000010c147810 */ /* 0x042fe20007ffe0ff */
[----:B------:R-:W-:Y:S05]  /*82b0*/  WARPSYNC.ALL ;  /* 0x0000000000007948 */ /* 0x000fea0003800000 */
[-C--:B------:R-:W-:Y:S01]  /*82c0*/  ISETP.GE.AND P2, PT, R3, R136.reuse, PT ;  /* 0x000000880300720c */ /* 0x080fe20003f46270 */
[----:B------:R-:W-:Y:S01]  /*82d0*/  ULDC UR6, c[0x0][0x604] ;  /* 0x0001810000067ab9 */ /* 0x000fe20000000800 */
[C---:B------:R-:W-:Y:S01]  /*82e0*/  ISETP.GE.AND P6, PT, R11.reuse, R136, PT ;  /* 0x000000880b00720c */ /* 0x040fe20003fc6270 */
[----:B------:R-:W-:Y:S01]  /*82f0*/  VIADD R136, R12, 0x10 ;  /* 0x000000100c887836 */ /* 0x000fe20000000000 */
[-C--:B------:R-:W-:Y:S01]  /*8300*/  ISETP.GE.AND P4, PT, R11, R20.reuse, PT ;  /* 0x000000140b00720c */ /* 0x080fe20003f86270 */
[----:B------:R-:W-:Y:S01]  /*8310*/  BSSY B0, `(.L_x_44) ;  /* 0x0000132000007945 */ /* 0x000fe20003800000 */
[----:B------:R-:W-:-:S02]  /*8320*/  ISETP.GE.AND P3, PT, R3, R20, PT ;  /* 0x000000140300720c */ /* 0x000fc40003f66270 */
[----:B------:R-:W-:Y:S02]  /*8330*/  IADD3 R20, R12, 0x9, RZ ;  /* 0x000000090c147810 */ /* 0x000fe40007ffe0ff */
[----:B------:R-:W-:Y:S02]  /*8340*/  FSEL R27, R27, -INF , P4 ;  /* 0xff8000001b1b7808 */ /* 0x000fe40002000000 */
[----:B------:R-:W-:Y:S02]  /*8350*/  FSEL R28, R28, -INF , P2 ;  /* 0xff8000001c1c7808 */ /* 0x000fe40001000000 */
[----:B------:R-:W-:Y:S02]  /*8360*/  FSEL R25, R25, -INF , P3 ;  /* 0xff80000019197808 */ /* 0x000fe40001800000 */
[-C--:B------:R-:W-:Y:S02]  /*8370*/  ISETP.GE.AND P4, PT, R3, R136.reuse, PT ;  /* 0x000000880300720c */ /* 0x080fe40003f86270 */
[C---:B------:R-:W-:Y:S01]  /*8380*/  ISETP.GE.AND P2, PT, R11.reuse, R136, PT ;  /* 0x000000880b00720c */ /* 0x040fe20003f46270 */
[----:B------:R-:W-:Y:S01]  /*8390*/  VIADD R136, R12, 0x18 ;  /* 0x000000180c887836 */ /* 0x000fe20000000000 */
[----:B------:R-:W-:-:S02]  /*83a0*/  ISETP.GE.AND P3, PT, R11, R20, PT ;  /* 0x000000140b00720c */ /* 0x000fc40003f66270 */
[----:B------:R-:W-:Y:S02]  /*83b0*/  ISETP.GE.AND P5, PT, R3, R20, PT ;  /* 0x000000140300720c */ /* 0x000fe40003fa6270 */
[----:B------:R-:W-:Y:S02]  /*83c0*/  IADD3 R20, R12, 0x11, RZ ;  /* 0x000000110c147810 */ /* 0x000fe40007ffe0ff */
[----:B------:R-:W-:Y:S02]  /*83d0*/  FSEL R31, R31, -INF , P3 ;  /* 0xff8000001f1f7808 */ /* 0x000fe40001800000 */
[----:B------:R-:W-:Y:S02]  /*83e0*/  FSEL R32, R32, -INF , P4 ;  /* 0xff80000020207808 */ /* 0x000fe40002000000 */
[----:B------:R-:W-:Y:S02]  /*83f0*/  FSEL R29, R29, -INF , P5 ;  /* 0xff8000001d1d7808 */ /* 0x000fe40002800000 */
[----:B------:R-:W-:-:S02]  /*8400*/  ISETP.GE.AND P3, PT, R3, R136, PT ;  /* 0x000000880300720c */ /* 0x000fc40003f66270 */
[C---:B------:R-:W-:Y:S01]  /*8410*/  ISETP.GE.AND P4, PT, R11.reuse, R136, PT ;  /* 0x000000880b00720c */ /* 0x040fe20003f86270 */
[----:B------:R-:W-:Y:S01]  /*8420*/  VIADD R136, R12, 0x20 ;  /* 0x000000200c887836 */ /* 0x000fe20000000000 */
[----:B------:R-:W-:Y:S02]  /*8430*/  FSEL R30, R30, -INF , P6 ;  /* 0xff8000001e1e7808 */ /* 0x000fe40003000000 */
[-C--:B------:R-:W-:Y:S02]  /*8440*/  ISETP.GE.AND P5, PT, R11, R20.reuse, PT ;  /* 0x000000140b00720c */ /* 0x080fe40003fa6270 */
[----:B------:R-:W-:Y:S02]  /*8450*/  ISETP.GE.AND P6, PT, R3, R20, PT ;  /* 0x000000140300720c */ /* 0x000fe40003fc6270 */
[----:B------:R-:W-:Y:S02]  /*8460*/  IADD3 R20, R12, 0x19, RZ ;  /* 0x000000190c147810 */ /* 0x000fe40007ffe0ff */
[----:B------:R-:W-:-:S02]  /*8470*/  FSEL R35, R35, -INF , P5 ;  /* 0xff80000023237808 */ /* 0x000fc40002800000 */
[----:B------:R-:W-:Y:S02]  /*8480*/  FSEL R36, R36, -INF , P3 ;  /* 0xff80000024247808 */ /* 0x000fe40001800000 */
[----:B------:R-:W-:Y:S02]  /*8490*/  FSEL R34, R34, -INF , P2 ;  /* 0xff80000022227808 */ /* 0x000fe40001000000 */
[----:B------:R-:W-:Y:S02]  /*84a0*/  FSEL R33, R33, -INF , P6 ;  /* 0xff80000021217808 */ /* 0x000fe40003000000 */
[-C--:B------:R-:W-:Y:S02]  /*84b0*/  ISETP.GE.AND P5, PT, R3, R136.reuse, PT ;  /* 0x000000880300720c */ /* 0x080fe40003fa6270 */
[----:B------:R-:W-:Y:S01]  /*84c0*/  ISETP.GE.AND P3, PT, R11, R136, PT ;  /* 0x000000880b00720c */ /* 0x000fe20003f66270 */
[----:B------:R-:W-:Y:S01]  /*84d0*/  VIADD R136, R12, 0x28 ;  /* 0x000000280c887836 */ /* 0x000fe20000000000 */
[----:B------:R-:W-:-:S02]  /*84e0*/  ISETP.GE.AND P2, PT, R3, R20, PT ;  /* 0x000000140300720c */ /* 0x000fc40003f46270 */
[----:B------:R-:W-:Y:S02]  /*84f0*/  ISETP.GE.AND P6, PT, R11, R20, PT ;  /* 0x000000140b00720c */ /* 0x000fe40003fc6270 */
[----:B------:R-:W-:Y:S02]  /*8500*/  IADD3 R20, R12, 0x21, RZ ;  /* 0x000000210c147810 */ /* 0x000fe40007ffe0ff */
[----:B------:R-:W-:Y:S02]  /*8510*/  FSEL R38, R38, -INF , P4 ;  /* 0xff80000026267808 */ /* 0x000fe40002000000 */
[----:B------:R-:W-:Y:S02]  /*8520*/  FSEL R37, R37, -INF , P2 ;  /* 0xff80000025257808 */ /* 0x000fe40001000000 */
[----:B------:R-:W-:Y:S02]  /*8530*/  FSEL R39, R39, -INF , P6 ;  /* 0xff80000027277808 */ /* 0x000fe40003000000 */
[----:B------:R-:W-:-:S02]  /*8540*/  FSEL R40, R40, -INF , P5 ;  /* 0xff80000028287808 */ /* 0x000fc40002800000 */
[-C--:B------:R-:W-:Y:S02]  /*8550*/  ISETP.GE.AND P4, PT, R3, R20.reuse, PT ;  /* 0x000000140300720c */ /* 0x080fe40003f86270 */
[----:B------:R-:W-:Y:S02]  /*8560*/  ISETP.GE.AND P2, PT, R11, R20, PT ;  /* 0x000000140b00720c */ /* 0x000fe40003f46270 */
[-C--:B------:R-:W-:Y:S02]  /*8570*/  ISETP.GE.AND P6, PT, R3, R136.reuse, PT ;  /* 0x000000880300720c */ /* 0x080fe40003fc6270 */
[----:B------:R-:W-:Y:S01]  /*8580*/  ISETP.GE.AND P5, PT, R11, R136, PT ;  /* 0x000000880b00720c */ /* 0x000fe20003fa6270 */
[C---:B------:R-:W-:Y:S01]  /*8590*/  VIADD R136, R12.reuse, 0x30 ;  /* 0x000000300c887836 */ /* 0x040fe20000000000 */
[----:B------:R-:W-:Y:S02]  /*85a0*/  IADD3 R20, R12, 0x29, RZ ;  /* 0x000000290c147810 */ /* 0x000fe40007ffe0ff */
[----:B------:R-:W-:-:S02]  /*85b0*/  FSEL R42, R42, -INF , P3 ;  /* 0xff8000002a2a7808 */ /* 0x000fc40001800000 */
[----:B------:R-:W-:Y:S02]  /*85c0*/  FSEL R41, R41, -INF , P4 ;  /* 0xff80000029297808 */ /* 0x000fe40002000000 */
[-C--:B------:R-:W-:Y:S02]  /*85d0*/  ISETP.GE.AND P3, PT, R3, R20.reuse, PT ;  /* 0x000000140300720c */ /* 0x080fe40003f66270 */
[----:B------:R-:W-:Y:S02]  /*85e0*/  ISETP.GE.AND P4, PT, R11, R20, PT ;  /* 0x000000140b00720c */ /* 0x000fe40003f86270 */
[----:B------:R-:W-:Y:S02]  /*85f0*/  FSEL R43, R43, -INF , P2 ;  /* 0xff8000002b2b7808 */ /* 0x000fe40001000000 */
[----:B------:R-:W-:Y:S02]  /*8600*/  FSEL R44, R44, -INF , P6 ;  /* 0xff8000002c2c7808 */ /* 0x000fe40003000000 */
[----:B------:R-:W-:-:S02]  /*8610*/  IADD3 R20, R12, 0x31, RZ ;  /* 0x000000310c147810 */ /* 0x000fc40007ffe0ff */
[-C--:B------:R-:W-:Y:S02]  /*8620*/  ISETP.GE.AND P2, PT, R3, R136.reuse, PT ;  /* 0x000000880300720c */ /* 0x080fe40003f46270 */
[----:B------:R-:W-:Y:S01]  /*8630*/  ISETP.GE.AND P6, PT, R11, R136, PT ;  /* 0x000000880b00720c */ /* 0x000fe20003fc6270 */
[----:B------:R-:W-:Y:S01]  /*8640*/  VIADD R136, R12, 0x38 ;  /* 0x000000380c887836 */ /* 0x000fe20000000000 */
[----:B------:R-:W-:Y:S02]  /*8650*/  FSEL R46, R46, -INF , P5 ;  /* 0xff8000002e2e7808 */ /* 0x000fe40002800000 */
[----:B------:R-:W-:Y:S02]  /*8660*/  FSEL R45, R45, -INF , P3 ;  /* 0xff8000002d2d7808 */ /* 0x000fe40001800000 */
[-C--:B------:R-:W-:Y:S02]  /*8670*/  ISETP.GE.AND P5, PT, R3, R20.reuse, PT ;  /* 0x000000140300720c */ /* 0x080fe40003fa6270 */
[----:B------:R-:W-:-:S02]  /*8680*/  ISETP.GE.AND P3, PT, R11, R20, PT ;  /* 0x000000140b00720c */ /* 0x000fc40003f66270 */
[----:B------:R-:W-:Y:S02]  /*8690*/  IADD3 R20, R12, 0x39, RZ ;  /* 0x000000390c147810 */ /* 0x000fe40007ffe0ff */
[----:B------:R-:W-:Y:S02]  /*86a0*/  FSEL R47, R47, -INF , P4 ;  /* 0xff8000002f2f7808 */ /* 0x000fe40002000000 */
[----:B------:R-:W-:Y:S02]  /*86b0*/  FSEL R48, R48, -INF , P2 ;  /* 0xff80000030307808 */ /* 0x000fe40001000000 */
[-C--:B------:R-:W-:Y:S02]  /*86c0*/  ISETP.GE.AND P4, PT, R3, R136.reuse, PT ;  /* 0x000000880300720c */ /* 0x080fe40003f86270 */
[----:B------:R-:W-:Y:S01]  /*86d0*/  ISETP.GE.AND P2, PT, R11, R136, PT ;  /* 0x000000880b00720c */ /* 0x000fe20003f46270 */
[----:B------:R-:W-:Y:S01]  /*86e0*/  VIADD R136, R12, 0x40 ;  /* 0x000000400c887836 */ /* 0x000fe20000000000 */
[----:B------:R-:W-:-:S02]  /*86f0*/  FSEL R50, R50, -INF , P6 ;  /* 0xff80000032327808 */ /* 0x000fc40003000000 */
[----:B------:R-:W-:Y:S02]  /*8700*/  FSEL R49, R49, -INF , P5 ;  /* 0xff80000031317808 */ /* 0x000fe40002800000 */
[-C--:B------:R-:W-:Y:S02]  /*8710*/  ISETP.GE.AND P6, PT, R3, R20.reuse, PT ;  /* 0x000000140300720c */ /* 0x080fe40003fc6270 */
[C---:B------:R-:W-:Y:S02]  /*8720*/  ISETP.GE.AND P5, PT, R11.reuse, R20, PT ;  /* 0x000000140b00720c */ /* 0x040fe40003fa6270 */
[----:B------:R-:W-:Y:S02]  /*8730*/  IADD3 R20, R12, 0x41, RZ ;  /* 0x000000410c147810 */ /* 0x000fe40007ffe0ff */
[----:B------:R-:W-:Y:S02]  /*8740*/  FSEL R52, R52, -INF , P4 ;  /* 0xff80000034347808 */ /* 0x000fe40002000000 */
[----:B------:R-:W-:-:S02]  /*8750*/  ISETP.GE.AND P4, PT, R11, R136, PT ;  /* 0x000000880b00720c */ /* 0x000fc40003f86270 */
[----:B------:R-:W-:Y:S02]  /*8760*/  FSEL R51, R51, -INF , P3 ;  /* 0xff80000033337808 */ /* 0x000fe40001800000 */
[----:B------:R-:W-:Y:S02]  /*8770*/  FSEL R54, R54, -INF , P2 ;  /* 0xff80000036367808 */ /* 0x000fe40001000000 */
[C---:B------:R-:W-:Y:S01]  /*8780*/  ISETP.GE.AND P3, PT, R3.reuse, R136, PT ;  /* 0x000000880300720c */ /* 0x040fe20003f66270 */
[----:B------:R-:W-:Y:S01]  /*8790*/  VIADD R136, R12, 0x48 ;  /* 0x000000480c887836 */ /* 0x000fe20000000000 */
[C---:B------:R-:W-:Y:S02]  /*87a0*/  ISETP.GE.AND P2, PT, R3.reuse, R20, PT ;  /* 0x000000140300720c */ /* 0x040fe40003f46270 */
[----:B------:R-:W-:Y:S02]  /*87b0*/  FSEL R58, R58, -INF , P4 ;  /* 0xff8000003a3a7808 */ /* 0x000fe40002000000 */
[----:B------:R-:W-:-:S02]  /*87c0*/  ISETP.GE.AND P4, PT, R3, R12, PT ;  /* 0x0000000c0300720c */ /* 0x000fc40003f86270 */
[----:B------:R-:W-:Y:S02]  /*87d0*/  FSEL R57, R57, -INF , P2 ;  /* 0xff80000039397808 */ /* 0x000fe40001000000 */
[----:B------:R-:W-:Y:S02]  /*87e0*/  FSEL R55, R55, -INF , P5 ;  /* 0xff80000037377808 */ /* 0x000fe40002800000 */
[----:B------:R-:W-:Y:S02]  /*87f0*/  FSEL R56, R56, -INF , P3 ;  /* 0xff80000038387808 */ /* 0x000fe40001800000 */
[----:B------:R-:W-:Y:S02]  /*8800*/  ISETP.GE.AND P2, PT, R11, R12, PT ;  /* 0x0000000c0b00720c */ /* 0x000fe40003f46270 */
[-C--:B------:R-:W-:Y:S02]  /*8810*/  ISETP.GE.AND P5, PT, R3, R136.reuse, PT ;  /* 0x000000880300720c */ /* 0x080fe40003fa6270 */
[----:B------:R-:W-:Y:S01]  /*8820*/  ISETP.GE.AND P3, PT, R11, R136, PT ;  /* 0x000000880b00720c */ /* 0x000fe20003f66270 */
[----:B------:R-:W-:Y:S01]  /*8830*/  VIADD R136, R12, 0x50 ;  /* 0x000000500c887836 */ /* 0x000fe20000000000 */
[----:B------:R-:W-:-:S02]  /*8840*/  FSEL R24, R24, -INF , P4 ;  /* 0xff80000018187808 */ /* 0x000fc40002000000 */
[----:B------:R-:W-:Y:S02]  /*8850*/  FSEL R137, R26, -INF , P2 ;  /* 0xff8000001a897808 */ /* 0x000fe40001000000 */
[----:B------:R-:W-:Y:S02]  /*8860*/  FSEL R60, R60, -INF , P5 ;  /* 0xff8000003c3c7808 */ /* 0x000fe40002800000 */
[----:B------:R-:W-:Y:S02]  /*8870*/  FMNMX R26, R24, R23, !PT ;  /* 0x00000017181a7209 */ /* 0x000fe40007800000 */
[-C--:B------:R-:W-:Y:S02]  /*8880*/  ISETP.GE.AND P5, PT, R3, R136.reuse, PT ;  /* 0x000000880300720c */ /* 0x080fe40003fa6270 */
[----:B------:R-:W-:Y:S02]  /*8890*/  ISETP.GE.AND P2, PT, R11, R136, PT ;  /* 0x000000880b00720c */ /* 0x000fe40003f46270 */
        /* <DEDUP_REMOVED lines=22> */
[----:B------:R-:W-:Y:S02]  /*8a00*/  FSEL R53, R53, -INF , P6 ;  /* 0xff80000035357808 */ /* 0x000fe40003000000 */
[----:B------:R-:W-:Y:S02]  /*8a10*/  ISETP.GE.AND P6, PT, R11, R20, PT ;  /* 0x000000140b00720c */ /* 0x000fe40003fc6270 */
[----:B------:R-:W-:-:S02]  /*8a20*/  FMNMX R139, R47, R136, !PT ;  /* 0x000000882f8b7209 */ /* 0x000fc40007800000 */
[----:B------:R-:W-:Y:S02]  /*8a30*/  IADD3 R20, R12, 0x49, RZ ;  /* 0x000000490c147810 */ /* 0x000fe40007ffe0ff */
[----:B------:R-:W-:Y:S02]  /*8a40*/  FMNMX R26, R48, R19, !PT ;  /* 0x00000013301a7209 */ /* 0x000fe40007800000 */
[----:B------:R-:W-:Y:S02]  /*8a50*/  FSEL R59, R59, -INF , P6 ;  /* 0xff8000003b3b7808 */ /* 0x000fe40003000000 */
[----:B------:R-:W-:Y:S02]  /*8a60*/  FMNMX R136, R50, R139, !PT ;  /* 0x0000008b32887209 */ /* 0x000fe40007800000 */
[-C--:B------:R-:W-:Y:S02]  /*8a70*/  ISETP.GE.AND P6, PT, R3, R20.reuse, PT ;  /* 0x000000140300720c */ /* 0x080fe40003fc6270 */
[----:B------:R-:W-:-:S02]  /*8a80*/  ISETP.GE.AND P4, PT, R11, R20, PT ;  /* 0x000000140b00720c */ /* 0x000fc40003f86270 */
[----:B------:R-:W-:Y:S02]  /*8a90*/  IADD3 R20, R12, 0x51, RZ ;  /* 0x000000510c147810 */ /* 0x000fe40007ffe0ff */
[----:B------:R-:W-:Y:S02]  /*8aa0*/  FMNMX R19, R49, R26, !PT ;  /* 0x0000001a31137209 */ /* 0x000fe40007800000 */
[----:B------:R-:W-:Y:S02]  /*8ab0*/  FMNMX R139, R51, R136, !PT ;  /* 0x00000088338b7209 */ /* 0x000fe40007800000 */
[----:B------:R-:W-:Y:S02]  /*8ac0*/  FSEL R62, R62, -INF , P3 ;  /* 0xff8000003e3e7808 */ /* 0x000fe40001800000 */
[----:B------:R-:W-:Y:S02]  /*8ad0*/  FSEL R61, R61, -INF , P6 ;  /* 0xff8000003d3d7808 */ /* 0x000fe40003000000 */
[----:B------:R-:W-:-:S02]  /*8ae0*/  ISETP.GE.AND P3, PT, R3, R20, PT ;  /* 0x000000140300720c */ /* 0x000fc40003f66270 */
[----:B------:R-:W-:Y:S01]  /*8af0*/  ISETP.GE.AND P6, PT, R11, R20, PT ;  /* 0x000000140b00720c */ /* 0x000fe20003fc6270 */
[----:B------:R-:W-:Y:S01]  /*8b00*/  VIADD R20, R12, 0x58 ;  /* 0x000000580c147836 */ /* 0x000fe20000000000 */
[----:B------:R-:W-:Y:S02]  /*8b10*/  FMNMX R26, R52, R19, !PT ;  /* 0x00000013341a7209 */ /* 0x000fe40007800000 */
[----:B------:R-:W-:Y:S02]  /*8b20*/  FMNMX R136, R54, R139, !PT ;  /* 0x0000008b36887209 */ /* 0x000fe40007800000 */
[----:B------:R-:W-:Y:S02]  /*8b30*/  FMNMX R19, R53, R26, !PT ;  /* 0x0000001a35137209 */ /* 0x000fe40007800000 */
[----:B------:R-:W-:Y:S02]  /*8b40*/  FSEL R63, R63, -INF , P4 ;  /* 0xff8000003f3f7808 */ /* 0x000fe40002000000 */
[----:B------:R-:W-:-:S02]  /*8b50*/  FSEL R64, R64, -INF , P5 ;  /* 0xff80000040407808 */ /* 0x000fc40002800000 */
[-C--:B------:R-:W-:Y:S02]  /*8b60*/  ISETP.GE.AND P4, PT, R3, R20.reuse, PT ;  /* 0x000000140300720c */ /* 0x080fe40003f86270 */
[----:B------:R-:W-:Y:S02]  /*8b70*/  ISETP.GE.AND P5, PT, R11, R20, PT ;  /* 0x000000140b00720c */ /* 0x000fe40003fa6270 */
[----:B------:R-:W-:Y:S02]  /*8b80*/  FMNMX R139, R55, R136, !PT ;  /* 0x00000088378b7209 */ /* 0x000fe40007800000 */
[----:B------:R-:W-:Y:S02]  /*8b90*/  IADD3 R20, R12, 0x59, RZ ;  /* 0x000000590c147810 */ /* 0x000fe40007ffe0ff */
[----:B------:R-:W-:Y:S02]  /*8ba0*/  FMNMX R26, R56, R19, !PT ;  /* 0x00000013381a7209 */ /* 0x000fe40007800000 */
[----:B------:R-:W-:-:S02]  /*8bb0*/  FSEL R66, R66, -INF , P2 ;  /* 0xff80000042427808 */ /* 0x000fc40001000000 */
[----:B------:R-:W-:Y:S02]  /*8bc0*/  FSEL R65, R65, -INF , P3 ;  /* 0xff80000041417808 */ /* 0x000fe40001800000 */
[----:B------:R-:W-:Y:S02]  /*8bd0*/  FMNMX R136, R58, R139, !PT ;  /* 0x0000008b3a887209 */ /* 0x000fe40007800000 */
[-C--:B------:R-:W-:Y:S02]  /*8be0*/  ISETP.GE.AND P2, PT, R3, R20.reuse, PT ;  /* 0x000000140300720c */ /* 0x080fe40003f46270 */
[----:B------:R-:W-:Y:S01]  /*8bf0*/  ISETP.GE.AND P3, PT, R11, R20, PT ;  /* 0x000000140b00720c */ /* 0x000fe20003f66270 */
[----:B------:R-:W-:Y:S01]  /*8c00*/  VIADD R20, R12, 0x60 ;  /* 0x000000600c147836 */ /* 0x000fe20000000000 */
[----:B------:R-:W-:Y:S02]  /*8c10*/  FMNMX R19, R57, R26, !PT ;  /* 0x0000001a39137209 */ /* 0x000fe40007800000 */
[----:B------:R-:W-:-:S02]  /*8c20*/  FMNMX R139, R59, R136, !PT ;  /* 0x000000883b8b7209 */ /* 0x000fc40007800000 */
[----:B------:R-:W-:Y:S02]  /*8c30*/  FSEL R67, R67, -INF , P6 ;  /* 0xff80000043437808 */ /* 0x000fe40003000000 */
[----:B------:R-:W-:Y:S02]  /*8c40*/  FSEL R68, R68, -INF , P4 ;  /* 0xff80000044447808 */ /* 0x000fe40002000000 */
[----:B------:R-:W-:Y:S02]  /*8c50*/  FMNMX R26, R60, R19, !PT ;  /* 0x000000133c1a7209 */ /* 0x000fe40007800000 */
[-C--:B------:R-:W-:Y:S02]  /*8c60*/  ISETP.GE.AND P6, PT, R3, R20.reuse, PT ;  /* 0x000000140300720c */ /* 0x080fe40003fc6270 */
[----:B------:R-:W-:Y:S02]  /*8c70*/  ISETP.GE.AND P4, PT, R11, R20, PT ;  /* 0x000000140b00720c */ /* 0x000fe40003f86270 */
[----:B------:R-:W-:-:S02]  /*8c80*/  IADD3 R20, R12, 0x61, RZ ;  /* 0x000000610c147810 */ /* 0x000fc40007ffe0ff */
[----:B------:R-:W-:Y:S02]  /*8c90*/  FMNMX R136, R62, R139, !PT ;  /* 0x0000008b3e887209 */ /* 0x000fe40007800000 */
[----:B------:R-:W-:Y:S02]  /*8ca0*/  FMNMX R19, R61, R26, !PT ;  /* 0x0000001a3d137209 */ /* 0x000fe40007800000 */
[----:B------:R-:W-:Y:S02]  /*8cb0*/  FSEL R70, R70, -INF , P5 ;  /* 0xff80000046467808 */ /* 0x000fe40002800000 */
[----:B------:R-:W-:Y:S02]  /*8cc0*/  FSEL R69, R69, -INF , P2 ;  /* 0xff80000045457808 */ /* 0x000fe40001000000 */
[-C--:B------:R-:W-:Y:S02]  /*8cd0*/  ISETP.GE.AND P5, PT, R3, R20.reuse, PT ;  /* 0x000000140300720c */ /* 0x080fe40003fa6270 */
[----:B------:R-:W-:Y:S01]  /*8ce0*/  ISETP.GE.AND P2, PT, R11, R20, PT ;  /* 0x000000140b00720c */ /* 0x000fe20003f46270 */
[----:B------:R-:W-:Y:S01]  /*8cf0*/  VIADD R20, R12, 0x68 ;  /* 0x000000680c147836 */ /* 0x000fe20000000000 */
[----:B------:R-:W-:-:S02]  /*8d00*/  FMNMX R139, R63, R136, !PT ;  /* 0x000000883f8b7209 */ /* 0x000fc40007800000 */
[----:B------:R-:W-:Y:S02]  /*8d10*/  FMNMX R26, R64, R19, !PT ;  /* 0x00000013401a7209 */ /* 0x000fe40007800000 */
[----:B------:R-:W-:Y:S02]  /*8d20*/  FMNMX R136, R66, R139, !PT ;  /* 0x0000008b42887209 */ /* 0x000fe40007800000 */
[----:B------:R-:W-:Y:S02]  /*8d30*/  FSEL R71, R71, -INF , P3 ;  /* 0xff80000047477808 */ /* 0x000fe40001800000 */
[----:B------:R-:W-:Y:S02]  /*8d40*/  FSEL R72, R72, -INF , P6 ;  /* 0xff80000048487808 */ /* 0x000fe40003000000 */
[-C--:B------:R-:W-:Y:S02]  /*8d50*/  ISETP.GE.AND P3, PT, R3, R20.reuse, PT ;  /* 0x000000140300720c */ /* 0x080fe40003f66270 */
[----:B------:R-:W-:-:S02]  /*8d60*/  ISETP.GE.AND P6, PT, R11, R20, PT ;  /* 0x000000140b00720c */ /* 0x000fc40003fc6270 */
[----:B------:R-:W-:Y:S02]  /*8d70*/  FMNMX R19, R65, R26, !PT ;  /* 0x0000001a41137209 */ /* 0x000fe40007800000 */
[----:B------:R-:W-:Y:S02]  /*8d80*/  IADD3 R20, R12, 0x69, RZ ;  /* 0x000000690c147810 */ /* 0x000fe40007ffe0ff */
[----:B------:R-:W-:Y:S02]  /*8d90*/  FMNMX R139, R67, R136, !PT ;  /* 0x00000088438b7209 */ /* 0x000fe40007800000 */
[----:B------:R-:W-:Y:S02]  /*8da0*/  FSEL R74, R74, -INF , P4 ;  /* 0xff8000004a4a7808 */ /* 0x000fe40002000000 */
[----:B------:R-:W-:Y:S02]  /*8db0*/  FSEL R73, R73, -INF , P5 ;  /* 0xff80000049497808 */ /* 0x000fe40002800000 */
[----:B------:R-:W-:-:S02]  /*8dc0*/  FMNMX R26, R68, R19, !PT ;  /* 0x00000013441a7209 */ /* 0x000fc40007800000 */
[-C--:B------:R-:W-:Y:S02]  /*8dd0*/  ISETP.GE.AND P4, PT, R3, R20.reuse, PT ;  /* 0x000000140300720c */ /* 0x080fe40003f86270 */
[----:B------:R-:W-:Y:S01]  /*8de0*/  ISETP.GE.AND P5, PT, R11, R20, PT ;  /* 0x000000140b00720c */ /* 0x000fe20003fa6270 */
[----:B------:R-:W-:Y:S01]  /*8df0*/  VIADD R20, R12, 0x70 ;  /* 0x000000700c147836 */ /* 0x000fe20000000000 */
[----:B------:R-:W-:Y:S02]  /*8e00*/  FMNMX R136, R70, R139, !PT ;  /* 0x0000008b46887209 */ /* 0x000fe40007800000 */
[----:B------:R-:W-:Y:S02]  /*8e10*/  FMNMX R19, R69, R26, !PT ;  /* 0x0000001a45137209 */ /* 0x000fe40007800000 */
[----:B------:R-:W-:Y:S02]  /*8e20*/  FSEL R75, R75, -INF , P2 ;  /* 0xff8000004b4b7808 */ /* 0x000fe40001000000 */
[----:B------:R-:W-:-:S02]  /*8e30*/  FSEL R76, R76, -INF , P3 ;  /* 0xff8000004c4c7808 */ /* 0x000fc40001800000 */
[----:B------:R-:W-:Y:S02]  /*8e40*/  FMNMX R139, R71, R136, !PT ;  /* 0x00000088478b7209 */ /* 0x000fe40007800000 */
[-C--:B------:R-:W-:Y:S02]  /*8e50*/  ISETP.GE.AND P2, PT, R3, R20.reuse, PT ;  /* 0x000000140300720c */ /* 0x080fe40003f46270 */
[----:B------:R-:W-:Y:S02]  /*8e60*/  ISETP.GE.AND P3, PT, R11, R20, PT ;  /* 0x000000140b00720c */ /* 0x000fe40003f66270 */
[----:B------:R-:W-:Y:S02]  /*8e70*/  IADD3 R20, R12, 0x71, RZ ;  /* 0x000000710c147810 */ /* 0x000fe40007ffe0ff */
[----:B------:R-:W-:Y:S02]  /*8e80*/  FMNMX R26, R72, R19, !PT ;  /* 0x00000013481a7209 */ /* 0x000fe40007800000 */
[----:B------:R-:W-:-:S02]  /*8e90*/  FMNMX R136, R74, R139, !PT ;  /* 0x0000008b4a887209 */ /* 0x000fc40007800000 */
[----:B------:R-:W-:Y:S02]  /*8ea0*/  FSEL R78, R78, -INF , P6 ;  /* 0xff8000004e4e7808 */ /* 0x000fe40003000000 */
[----:B------:R-:W-:Y:S02]  /*8eb0*/  FSEL R77, R77, -INF , P4 ;  /* 0xff8000004d4d7808 */ /* 0x000fe40002000000 */
[-C--:B------:R-:W-:Y:S02]  /*8ec0*/  ISETP.GE.AND P6, PT, R3, R20.reuse, PT ;  /* 0x000000140300720c */ /* 0x080fe40003fc6270 */
[----:B------:R-:W-:Y:S01]  /*8ed0*/  ISETP.GE.AND P4, PT, R11, R20, PT ;  /* 0x000000140b00720c */ /* 0x000fe20003f86270 */
[----:B------:R-:W-:Y:S01]  /*8ee0*/  VIADD R20, R12, 0x78 ;  /* 0x000000780c147836 */ /* 0x000fe20000000000 */
[----:B------:R-:W-:Y:S02]  /*8ef0*/  FMNMX R19, R73, R26, !PT ;  /* 0x0000001a49137209 */ /* 0x000fe40007800000 */
[----:B------:R-:W-:-:S02]  /*8f00*/  FMNMX R139, R75, R136, !PT ;  /* 0x000000884b8b7209 */ /* 0x000fc40007800000 */
[----:B------:R-:W-:Y:S02]  /*8f10*/  FMNMX R26, R76, R19, !PT ;  /* 0x000000134c1a7209 */ /* 0x000fe40007800000 */
[----:B------:R-:W-:Y:S02]  /*8f20*/  FSEL R79, R79, -INF , P5 ;  /* 0xff8000004f4f7808 */ /* 0x000fe40002800000 */
[----:B------:R-:W-:Y:S02]  /*8f30*/  FSEL R80, R80, -INF , P2 ;  /* 0xff80000050507808 */ /* 0x000fe40001000000 */
[-C--:B------:R-:W-:Y:S02]  /*8f40*/  ISETP.GE.AND P5, PT, R3, R20.reuse, PT ;  /* 0x000000140300720c */ /* 0x080fe40003fa6270 */
[----:B------:R-:W-:Y:S02]  /*8f50*/  ISETP.GE.AND P2, PT, R11, R20, PT ;  /* 0x000000140b00720c */ /* 0x000fe40003f46270 */
[----:B------:R-:W-:-:S02]  /*8f60*/  FMNMX R136, R78, R139, !PT ;  /* 0x0000008b4e887209 */ /* 0x000fc40007800000 */
[----:B------:R-:W-:Y:S02]  /*8f70*/  IADD3 R20, R12, 0x79, RZ ;  /* 0x000000790c147810 */ /* 0x000fe40007ffe0ff */
[----:B------:R-:W-:Y:S02]  /*8f80*/  FMNMX R19, R77, R26, !PT ;  /* 0x0000001a4d137209 */ /* 0x000fe40007800000 */
[----:B------:R-:W-:Y:S02]  /*8f90*/  FSEL R82, R82, -INF , P3 ;  /* 0xff80000052527808 */ /* 0x000fe40001800000 */
[----:B------:R-:W-:Y:S02]  /*8fa0*/  FSEL R81, R81, -INF , P6 ;  /* 0xff80000051517808 */ /* 0x000fe40003000000 */
[----:B------:R-:W-:Y:S02]  /*8fb0*/  FMNMX R139, R79, R136, !PT ;  /* 0x000000884f8b7209 */ /* 0x000fe40007800000 */
[----:B------:R-:W-:-:S02]  /*8fc0*/  ISETP.GE.AND P3, PT, R3, R20, PT ;  /* 0x000000140300720c */ /* 0x000fc40003f66270 */
[----:B------:R-:W-:Y:S02]  /*8fd0*/  ISETP.GE.AND P6, PT, R11, R20, PT ;  /* 0x000000140b00720c */ /* 0x000fe40003fc6270 */
        /* <DEDUP_REMOVED lines=8> */
[----:B------:R-:W-:Y:S02]  /*9060*/  FMNMX R20, R84, R19, !PT ;  /* 0x0000001354147209 */ /* 0x000fe40007800000 */
[----:B------:R-:W-:Y:S02]  /*9070*/  FSEL R87, R87, -INF , P6 ;  /* 0xff80000057577808 */ /* 0x000fe40003000000 */
[----:B------:R-:W-:-:S02]  /*9080*/  FMNMX R136, R86, R139, !PT ;  /* 0x0000008b56887209 */ /* 0x000fc40007800000 */
[----:B------:R-:W-:Y:S02]  /*9090*/  FMNMX R26, R85, R20, !PT ;  /* 0x00000014551a7209 */ /* 0x000fe40007800000 */
[----:B------:R-:W-:-:S03]  /*90a0*/  FMNMX R136, R87, R136, !PT ;  /* 0x0000008857887209 */ /* 0x000fc60007800000 */
[----:B------:R-:W1:Y:S04]  /*90b0*/  SHFL.BFLY PT, R19, R26, 0x1, 0x1f ;  /* 0x0c201f001a137f89 */ /* 0x000e6800000e0000 */
[----:B------:R-:W2:Y:S01]  /*90c0*/  SHFL.BFLY PT, R139, R136, 0x1, 0x1f ;  /* 0x0c201f00888b7f89 */ /* 0x000ea200000e0000 */
[----:B-1----:R-:W-:Y:S02]  /*90d0*/  FMNMX R138, R26, R19, !PT ;  /* 0x000000131a8a7209 */ /* 0x002fe40007800000 */
[----:B--2---:R-:W-:-:S03]  /*90e0*/  FMNMX R139, R136, R139, !PT ;  /* 0x0000008b888b7209 */ /* 0x004fc60007800000 */
[----:B------:R-:W1:Y:S04]  /*90f0*/  SHFL.BFLY PT, R19, R138, 0x2, 0x1f ;  /* 0x0c401f008a137f89 */ /* 0x000e6800000e0000 */
[----:B------:R-:W2:Y:S01]  /*9100*/  SHFL.BFLY PT, R20, R139, 0x2, 0x1f ;  /* 0x0c401f008b147f89 */ /* 0x000ea200000e0000 */
[----:B-1----:R-:W-:Y:S02]  /*9110*/  FMNMX R19, R138, R19, !PT ;  /* 0x000000138a137209 */ /* 0x002fe40007800000 */
[----:B--2---:R-:W-:Y:S02]  /*9120*/  FMNMX R20, R139, R20, !PT ;  /* 0x000000148b147209 */ /* 0x004fe40007800000 */
[----:B------:R-:W-:Y:S02]  /*9130*/  FSETP.NEU.AND P2, PT, R19, -INF , PT ;  /* 0xff8000001300780b */ /* 0x000fe40003f4d000 */
[----:B------:R-:W-:-:S02]  /*9140*/  FSETP.NEU.AND P3, PT, R20, -INF , PT ;  /* 0xff8000001400780b */ /* 0x000fc40003f6d000 */
[----:B------:R-:W-:Y:S02]  /*9150*/  FSEL R140, R19, RZ, P2 ;  /* 0x000000ff138c7208 */ /* 0x000fe40001000000 */
[----:B------:R-:W-:-:S03]  /*9160*/  FSEL R141, R20, RZ, P3 ;  /* 0x000000ff148d7208 */ /* 0x000fc60001800000 */
[----:B------:R-:W-:Y:S02]  /*9170*/  FADD R23, -R140, R23 ;  /* 0x000000178c177221 */ /* 0x000fe40000000100 */
[----:B------:R-:W-:Y:S02]  /*9180*/  FADD R26, -R141, R22 ;  /* 0x000000168d1a7221 */ /* 0x000fe40000000100 */
[----:B------:R-:W-:Y:S01]  /*9190*/  FMUL R22, R23, UR6 ;  /* 0x0000000617167c20 */ /* 0x000fe20008400000 */
[----:B------:R-:W-:Y:S02]  /*91a0*/  VIADD R23, R17, 0x1 ;  /* 0x0000000111177836 */ /* 0x000fe40000000000 */
[----:B------:R-:W-:Y:S01]  /*91b0*/  FMUL R26, R26, UR6 ;  /* 0x000000061a1a7c20 */ /* 0x000fe20008400000 */
[----:B------:R-:W-:Y:S02]  /*91c0*/  LEA R17, R7, R14, 0x3 ;  /* 0x0000000e07117211 */ /* 0x000fe400078e18ff */
[----:B------:R-:W-:-:S02]  /*91d0*/  FSETP.GEU.AND P3, PT, R22, -126, PT ;  /* 0xc2fc00001600780b */ /* 0x000fc40003f6e000 */
[----:B------:R-:W-:Y:S02]  /*91e0*/  FSETP.GEU.AND P4, PT, R26, -126, PT ;  /* 0xc2fc00001a00780b */ /* 0x000fe40003f8e000 */
[----:B------:R-:W-:Y:S01]  /*91f0*/  PRMT R138, RZ, 0x654, R17 ;  /* 0x00000654ff8a7816 */ /* 0x000fe20000000011 */
[----:B------:R-:W-:Y:S01]  /*9200*/  VIADD R17, R7, 0x1 ;  /* 0x0000000107117836 */ /* 0x000fe20000000000 */
[C---:B------:R-:W-:Y:S02]  /*9210*/  ISETP.NE.AND P2, PT, R23.reuse, 0x4, PT ;  /* 0x000000041700780c */ /* 0x040fe40003f45270 */
[----:B------:R1:W-:Y:S02]  /*9220*/  SYNCS.ARRIVE.TRANS64.RED.A1T0 RZ, [R138+URZ], RZ ;  /* 0x000000ff8aff79a7 */ /* 0x0003e4000810043f */
[----:B------:R-:W-:Y:S02]  /*9230*/  SEL R139, RZ, 0x1, P2 ;  /* 0x00000001ff8b7807 */ /* 0x000fe40001000000 */
[----:B------:R-:W-:Y:S01]  /*9240*/  SEL R7, R23, RZ, P2 ;  /* 0x000000ff17077207 */ /* 0x000fe20001000000 */
[----:B------:R-:W-:Y:S01]  /*9250*/  @!P3 FMUL R22, R22, 0.5 ;  /* 0x3f0000001616b820 */ /* 0x000fe20000400000 */
[----:B------:R-:W-:Y:S01]  /*9260*/  LOP3.LUT R4, R4, R139, RZ, 0x3c, !PT ;  /* 0x0000008b04047212 */ /* 0x000fe200078e3cff */
[----:B------:R-:W-:Y:S01]  /*9270*/  @!P4 FMUL R26, R26, 0.5 ;  /* 0x3f0000001a1ac820 */ /* 0x000fe20000400000 */
[----:B------:R-:W-:-:S02]  /*9280*/  ISETP.NE.AND P2, PT, R17, 0x4, PT ;  /* 0x000000041100780c */ /* 0x000fc40003f45270 */
[----:B------:R-:W-:Y:S01]  /*9290*/  SHF.L.U32 R23, R4, 0x1f, RZ ;  /* 0x0000001f04177819 */ /* 0x000fe200000006ff */
[----:B------:R-:W2:Y:S08]  /*92a0*/  MUFU.EX2 R22, R22 ;  /* 0x0000001600167308 */ /* 0x000eb00000000800 */
[----:B------:R3:W4:Y:S01]  /*92b0*/  MUFU.EX2 R136, R26 ;  /* 0x0000001a00887308 */ /* 0x0007220000000800 */
[----:B--2---:R-:W-:Y:S01]  /*92c0*/  @!P3 FMUL R22, R22, R22 ;  /* 0x000000161616b220 */ /* 0x004fe20000400000 */
[----:B---3--:R-:W-:-:S03]  /*92d0*/  LEA R26, R7, R2, 0x3 ;  /* 0x00000002071a7211 */ /* 0x008fc600078e18ff */
[-C--:B------:R-:W-:Y:S01]  /*92e0*/  FMUL R88, R88, R22.reuse ;  /* 0x0000001658587220 */ /* 0x080fe20000400000 */
[-C--:B------:R-:W-:Y:S01]  /*92f0*/  FMUL R89, R89, R22.reuse ;  /* 0x0000001659597220 */ /* 0x080fe20000400000 */
[-C--:B------:R-:W-:Y:S01]  /*9300*/  FMUL R92, R92, R22.reuse ;  /* 0x000000165c5c7220 */ /* 0x080fe20000400000 */
[----:B------:R-:W-:Y:S01]  /*9310*/  FMUL R93, R93, R22 ;  /* 0x000000165d5d7220 */ /* 0x000fe20000400000 */
[----:B----4-:R-:W-:Y:S01]  /*9320*/  @!P4 FMUL R136, R136, R136 ;  /* 0x000000888888c220 */ /* 0x010fe20000400000 */
        /* <DEDUP_REMOVED lines=43> */
[----:B-1----:R-:W-:-:S07]  /*95e0*/  FMUL R135, R135, R136 ;  /* 0x0000008887877220 */ /* 0x002fce0000400000 */
.L_x_45:
[----:B-1----:R1:W2:Y:S02]  /*95f0*/  SYNCS.PHASECHK.TRANS64.TRYWAIT P3, [R26+URZ+0x1b000], R23 ;  /* 0x01b000171a0075a7 */ /* 0x0022a4000806017f */
[----:B--2---:R-:W-:Y:S05]  /*9600*/  @!P3 NANOSLEEP.SYNCS 0x989680 ;  /* 0x009896800000b95d */ /* 0x004fea0003900000 */
[----:B------:R-:W2:Y:S02]  /*9610*/  @!P3 SYNCS.PHASECHK.TRANS64 P3, [R26+URZ+0x1b000], R23 ;  /* 0x01b000171a00b5a7 */ /* 0x000ea4000806007f */
[----:B--2---:R-:W-:Y:S05]  /*9620*/  @!P3 BRA `(.L_x_45) ;  /* 0xfffffffc00f0b947 */ /* 0x004fea000383ffff */
[----:B------:R-:W-:Y:S05]  /*9630*/  BSYNC B0 ;  /* 0x0000000000007941 */ /* 0x000fea0003800000 */
.L_x_44:
[----:B------:R-:W2:Y:S01]  /*9640*/  LDC R138, c[0x0][0x604] ;  /* 0x00018100ff8a7b82 */ /* 0x000ea20000000800 */
[----:B------:R-:W-:Y:S01]  /*9650*/  IMAD.U32 R148, RZ, RZ, UR15 ;  /* 0x0000000fff947e24 */ /* 0x000fe2000f8e00ff */
[----:B------:R-:W-:Y:S01]  /*9660*/  MOV R149, 0x80000020 ;  /* 0x8000002000957802 */ /* 0x000fe20000000f00 */
[----:B------:R-:W-:Y:S05]  /*9670*/  WARPSYNC.ALL ;  /* 0x0000000000007948 */ /* 0x000fea0003800000 */
[----:B------:R-:W-:Y:S01]  /*9680*/  IMAD R148, R7, 0x600, R148 ;  /* 0x0000060007947824 */ /* 0x000fe200078e0294 */
[----:B------:R-:W-:-:S04]  /*9690*/  R2UR UR7, R149 ;  /* 0x00000000950772ca */ /* 0x000fc800000e0000 */
[----:B------:R-:W-:Y:S01]  /*96a0*/  R2UR UR6, R148 ;  /* 0x00000000940672ca */ /* 0x000fe200000e0000 */
[-C--:B--2---:R-:W-:Y:S01]  /*96b0*/  FMUL R139, R141, R138.reuse ;  /* 0x0000008a8d8b7220 */ /* 0x084fe20000400000 */
[----:B-1----:R-:W-:-:S03]  /*96c0*/  FMUL R23, R140, R138 ;  /* 0x0000008a8c177220 */ /* 0x002fc60000400000 */
[-C--:B------:R-:W-:Y:S01]  /*96d0*/  FFMA R143, R137, R138.reuse, -R139 ;  /* 0x0000008a898f7223 */ /* 0x080fe2000000088b */
[-CC-:B------:R-:W-:Y:S01]  /*96e0*/  FFMA R24, R24, R138.reuse, -R23.reuse ;  /* 0x0000008a18187223 */ /* 0x180fe20000000817 */
[-C--:B------:R-:W-:Y:S01]  /*96f0*/  FFMA R25, R25, R138.reuse, -R23 ;  /* 0x0000008a19197223 */ /* 0x080fe20000000817 */
[-C--:B------:R-:W-:Y:S01]  /*9700*/  FFMA R27, R27, R138.reuse, -R139 ;  /* 0x0000008a1b1b7223 */ /* 0x080fe2000000088b */
[-CC-:B------:R-:W-:Y:S01]  /*9710*/  FFMA R28, R28, R138.reuse, -R23.reuse ;  /* 0x0000008a1c1c7223 */ /* 0x180fe20000000817 */
[----:B------:R-:W-:Y:S01]  /*9720*/  FSETP.GEU.AND P5, PT, R143, -126, PT ;  /* 0xc2fc00008f00780b */ /* 0x000fe20003fae000 */
[-C--:B------:R-:W-:Y:S01]  /*9730*/  FFMA R29, R29, R138.reuse, -R23 ;  /* 0x0000008a1d1d7223 */ /* 0x080fe20000000817 */
[----:B------:R-:W-:Y:S01]  /*9740*/  FSETP.GEU.AND P3, PT, R24, -126, PT ;  /* 0xc2fc00001800780b */ /* 0x000fe20003f6e000 */
[-CC-:B------:R-:W-:Y:S01]  /*9750*/  FFMA R30, R30, R138.reuse, -R139.reuse ;  /* 0x0000008a1e1e7223 */ /* 0x180fe2000000088b */
[----:B------:R-:W-:Y:S01]  /*9760*/  FSETP.GEU.AND P4, PT, R25, -126, PT ;  /* 0xc2fc00001900780b */ /* 0x000fe20003f8e000 */
[-C--:B------:R-:W-:Y:S01]  /*9770*/  FFMA R31, R31, R138.reuse, -R139 ;  /* 0x0000008a1f1f7223 */ /* 0x080fe2000000088b */
[----:B------:R-:W-:Y:S01]  /*9780*/  FSETP.GEU.AND P6, PT, R27, -126, PT ;  /* 0xc2fc00001b00780b */ /* 0x000fe20003fce000 */
[-CC-:B------:R-:W-:Y:S01]  /*9790*/  FFMA R32, R32, R138.reuse, -R23.reuse ;  /* 0x0000008a20207223 */ /* 0x180fe20000000817 */
[-C--:B------:R-:W-:Y:S01]  /*97a0*/  FFMA R33, R33, R138.reuse, -R23 ;  /* 0x0000008a21217223 */ /* 0x080fe20000000817 */
[-CC-:B------:R-:W-:Y:S01]  /*97b0*/  FFMA R34, R34, R138.reuse, -R139.reuse ;  /* 0x0000008a22227223 */ /* 0x180fe2000000088b */
[-C--:B------:R-:W-:Y:S01]  /*97c0*/  FFMA R35, R35, R138.reuse, -R139 ;  /* 0x0000008a23237223 */ /* 0x080fe2000000088b */
[-CC-:B------:R-:W-:Y:S01]  /*97d0*/  FFMA R36, R36, R138.reuse, -R23.reuse ;  /* 0x0000008a24247223 */ /* 0x180fe20000000817 */
[-C--:B------:R-:W-:Y:S01]  /*97e0*/  FFMA R37, R37, R138.reuse, -R23 ;  /* 0x0000008a25257223 */ /* 0x080fe20000000817 */
[----:B------:R-:W-:Y:S01]  /*97f0*/  @!P5 FMUL R143, R143, 0.5 ;  /* 0x3f0000008f8fd820 */ /* 0x000fe20000400000 */
[-CC-:B------:R-:W-:Y:S01]  /*9800*/  FFMA R38, R38, R138.reuse, -R139.reuse ;  /* 0x0000008a26267223 */ /* 0x180fe2000000088b */
[----:B------:R-:W-:Y:S01]  /*9810*/  @!P3 FMUL R24, R24, 0.5 ;  /* 0x3f0000001818b820 */ /* 0x000fe20000400000 */
[-C--:B------:R-:W-:Y:S01]  /*9820*/  FFMA R39, R39, R138.reuse, -R139 ;  /* 0x0000008a27277223 */ /* 0x080fe2000000088b */
[----:B------:R-:W-:Y:S01]  /*9830*/  @!P4 FMUL R25, R25, 0.5 ;  /* 0x3f0000001919c820 */ /* 0x000fe20000400000 */
[-CC-:B------:R-:W-:Y:S01]  /*9840*/  FFMA R40, R40, R138.reuse, -R23.reuse ;  /* 0x0000008a28287223 */ /* 0x180fe20000000817 */
[----:B------:R-:W-:Y:S01]  /*9850*/  @!P6 FMUL R27, R27, 0.5 ;  /* 0x3f0000001b1be820 */ /* 0x000fe20000400000 */
[----:B------:R-:W1:Y:S01]  /*9860*/  MUFU.EX2 R141, R24 ;  /* 0x00000018008d7308 */ /* 0x000e620000000800 */
[-C--:B------:R-:W-:Y:S01]  /*9870*/  FFMA R41, R41, R138.reuse, -R23 ;  /* 0x0000008a29297223 */ /* 0x080fe20000000817 */
[-CC-:B------:R-:W-:Y:S01]  /*9880*/  FFMA R42, R42, R138.reuse, -R139.reuse ;  /* 0x0000008a2a2a7223 */ /* 0x180fe2000000088b */
[-C--:B------:R-:W-:Y:S01]  /*9890*/  FFMA R43, R43, R138.reuse, -R139 ;  /* 0x0000008a2b2b7223 */ /* 0x080fe2000000088b */
[-CC-:B------:R-:W-:Y:S01]  /*98a0*/  FFMA R44, R44, R138.reuse, -R23.reuse ;  /* 0x0000008a2c2c7223 */ /* 0x180fe20000000817 */
[-C--:B------:R-:W-:Y:S01]  /*98b0*/  FFMA R45, R45, R138.reuse, -R23 ;  /* 0x0000008a2d2d7223 */ /* 0x080fe20000000817 */
[-CC-:B------:R-:W-:Y:S01]  /*98c0*/  FFMA R46, R46, R138.reuse, -R139.reuse ;  /* 0x0000008a2e2e7223 */ /* 0x180fe2000000088b */
[-C--:B------:R-:W-:Y:S01]  /*98d0*/  FFMA R47, R47, R138.reuse, -R139 ;  /* 0x0000008a2f2f7223 */ /* 0x080fe2000000088b */
[----:B------:R-:W2:Y:S01]  /*98e0*/  MUFU.EX2 R137, R25 ;  /* 0x0000001900897308 */ /* 0x000ea20000000800 */
[-CC-:B------:R-:W-:Y:S01]  /*98f0*/  FFMA R48, R48, R138.reuse, -R23.reuse ;  /* 0x0000008a30307223 */ /* 0x180fe20000000817 */
[-C--:B------:R-:W-:Y:S01]  /*9900*/  FFMA R49, R49, R138.reuse, -R23 ;  /* 0x0000008a31317223 */ /* 0x080fe20000000817 */
[-CC-:B------:R-:W-:Y:S01]  /*9910*/  FFMA R50, R50, R138.reuse, -R139.reuse ;  /* 0x0000008a32327223 */ /* 0x180fe2000000088b */
[-C--:B------:R-:W-:Y:S01]  /*9920*/  FFMA R51, R51, R138.reuse, -R139 ;  /* 0x0000008a33337223 */ /* 0x080fe2000000088b */
[-CC-:B------:R-:W-:Y:S01]  /*9930*/  FFMA R52, R52, R138.reuse, -R23.reuse ;  /* 0x0000008a34347223 */ /* 0x180fe20000000817 */
[-C--:B------:R-:W-:Y:S01]  /*9940*/  FFMA R53, R53, R138.reuse, -R23 ;  /* 0x0000008a35357223 */ /* 0x080fe20000000817 */
[-CC-:B------:R-:W-:Y:S01]  /*9950*/  FFMA R54, R54, R138.reuse, -R139.reuse ;  /* 0x0000008a36367223 */ /* 0x180fe2000000088b */
[----:B------:R-:W3:Y:S01]  /*9960*/  MUFU.EX2 R143, R143 ;  /* 0x0000008f008f7308 */ /* 0x000ee20000000800 */
[----:B-1----:R-:W-:Y:S01]  /*9970*/  @!P3 FMUL R141, R141, R141 ;  /* 0x0000008d8d8db220 */ /* 0x002fe20000400000 */
[----:B------:R-:W-:Y:S01]  /*9980*/  FSETP.GEU.AND P3, PT, R28, -126, PT ;  /* 0xc2fc00001c00780b */ /* 0x000fe20003f6e000 */
[-C--:B------:R-:W-:Y:S01]  /*9990*/  FFMA R55, R55, R138.reuse, -R139 ;  /* 0x0000008a37377223 */ /* 0x080fe2000000088b */
[-CC-:B------:R-:W-:Y:S01]  /*99a0*/  FFMA R57, R57, R138.reuse, -R23.reuse ;  /* 0x0000008a39397223 */ /* 0x180fe20000000817 */
[-C--:B------:R-:W-:Y:S01]  /*99b0*/  FFMA R56, R56, R138.reuse, -R23 ;  /* 0x0000008a38387223 */ /* 0x080fe20000000817 */
[-C--:B------:R-:W-:Y:S01]  /*99c0*/  FFMA R58, R58, R138.reuse, -R139 ;  /* 0x0000008a3a3a7223 */ /* 0x080fe2000000088b */
[-C--:B------:R-:W-:Y:S01]  /*99d0*/  FFMA R60, R60, R138.reuse, -R23 ;  /* 0x0000008a3c3c7223 */ /* 0x080fe20000000817 */
[----:B------:R-:W1:Y:S01]  /*99e0*/  MUFU.EX2 R140, R27 ;  /* 0x0000001b008c7308 */ /* 0x000e620000000800 */
[----:B--2---:R-:W-:Y:S01]  /*99f0*/  @!P4 FMUL R137, R137, R137 ;  /* 0x000000898989c220 */ /* 0x004fe20000400000 */
[----:B------:R-:W-:Y:S01]  /*9a00*/  FSETP.GEU.AND P4, PT, R29, -126, PT ;  /* 0xc2fc00001d00780b */ /* 0x000fe20003f8e000 */
[-CC-:B------:R-:W-:Y:S01]  /*9a10*/  FFMA R62, R62, R138.reuse, -R139.reuse ;  /* 0x0000008a3e3e7223 */ /* 0x180fe2000000088b */
[-C--:B------:R-:W-:Y:S01]  /*9a20*/  FFMA R63, R63, R138.reuse, -R139 ;  /* 0x0000008a3f3f7223 */ /* 0x080fe2000000088b */
[-CC-:B------:R-:W-:Y:S01]  /*9a30*/  FFMA R64, R64, R138.reuse, -R23.reuse ;  /* 0x0000008a40407223 */ /* 0x180fe20000000817 */
[----:B------:R-:W-:Y:S01]  /*9a40*/  F2FP.F16.F32.PACK_AB R24, R137, R141 ;  /* 0x0000008d8918723e */ /* 0x000fe200000000ff */
[----:B------:R-:W-:Y:S01]  /*9a50*/  @!P3 FMUL R28, R28, 0.5 ;  /* 0x3f0000001c1cb820 */ /* 0x000fe20000400000 */
[-C--:B------:R-:W-:Y:S01]  /*9a60*/  FFMA R65, R65, R138.reuse, -R23 ;  /* 0x0000008a41417223 */ /* 0x080fe20000000817 */
[----:B---3--:R-:W-:Y:S01]  /*9a70*/  @!P5 FMUL R143, R143, R143 ;  /* 0x0000008f8f8fd220 */ /* 0x008fe20000400000 */
[----:B------:R-:W-:Y:S01]  /*9a80*/  FSETP.GEU.AND P5, PT, R30, -126, PT ;  /* 0xc2fc00001e00780b */ /* 0x000fe20003fae000 */
[----:B------:R2:W3:Y:S01]  /*9a90*/  MUFU.EX2 R147, R28 ;  /* 0x0000001c00937308 */ /* 0x0004e20000000800 */
[-CC-:B------:R-:W-:Y:S01]  /*9aa0*/  FFMA R66, R66, R138.reuse, -R139.reuse ;  /* 0x0000008a42427223 */ /* 0x180fe2000000088b */
[-C--:B------:R-:W-:Y:S01]  /*9ab0*/  FFMA R67, R67, R138.reuse, -R139 ;  /* 0x0000008a43437223 */ /* 0x080fe2000000088b */
[-CC-:B------:R-:W-:Y:S01]  /*9ac0*/  FFMA R72, R72, R138.reuse, -R23.reuse ;  /* 0x0000008a48487223 */ /* 0x180fe20000000817 */
[----:B------:R-:W-:Y:S01]  /*9ad0*/  @!P4 FMUL R29, R29, 0.5 ;  /* 0x3f0000001d1dc820 */ /* 0x000fe20000400000 */
[----:B------:R-:W-:Y:S01]  /*9ae0*/  FFMA R73, R73, R138, -R23 ;  /* 0x0000008a49497223 */ /* 0x000fe20000000817 */
[----:B-1----:R-:W-:Y:S01]  /*9af0*/  @!P6 FMUL R140, R140, R140 ;  /* 0x0000008c8c8ce220 */ /* 0x002fe20000400000 */
[----:B------:R-:W-:Y:S01]  /*9b00*/  FSETP.GEU.AND P6, PT, R31, -126, PT ;  /* 0xc2fc00001f00780b */ /* 0x000fe20003fce000 */
[----:B------:R1:W4:Y:S01]  /*9b10*/  MUFU.EX2 R142, R29 ;  /* 0x0000001d008e7308 */ /* 0x0003220000000800 */
[----:B--2---:R-:W-:-:S02]  /*9b20*/  VIADD R28, R148, 0x40 ;  /* 0x00000040941c7836 */ /* 0x004fc40000000000 */
[-CC-:B------:R-:W-:Y:S01]  /*9b30*/  FFMA R74, R74, R138.reuse, -R139.reuse ;  /* 0x0000008a4a4a7223 */ /* 0x180fe2000000088b */
[----:B------:R-:W-:Y:S01]  /*9b40*/  F2FP.F16.F32.PACK_AB R25, R140, R143 ;  /* 0x0000008f8c19723e */ /* 0x000fe200000000ff */
[----:B------:R-:W-:Y:S01]  /*9b50*/  @!P5 FMUL R30, R30, 0.5 ;  /* 0x3f0000001e1ed820 */ /* 0x000fe20000400000 */
[-C--:B------:R-:W-:Y:S01]  /*9b60*/  FFMA R75, R75, R138.reuse, -R139 ;  /* 0x0000008a4b4b7223 */ /* 0x080fe2000000088b */
[-C--:B------:R-:W-:Y:S01]  /*9b70*/  FFMA R80, R80, R138.reuse, -R23 ;  /* 0x0000008a50507223 */ /* 0x080fe20000000817 */
[-C--:B------:R-:W-:Y:S01]  /*9b80*/  FFMA R82, R82, R138.reuse, -R139 ;  /* 0x0000008a52527223 */ /* 0x080fe2000000088b */
[----:B------:R-:W2:Y:S01]  /*9b90*/  MUFU.EX2 R144, R30 ;  /* 0x0000001e00907308 */ /* 0x000ea20000000800 */
[----:B---3--:R-:W-:Y:S01]  /*9ba0*/  @!P3 FMUL R147, R147, R147 ;  /* 0x000000939393b220 */ /* 0x008fe20000400000 */
[----:B------:R-:W-:Y:S01]  /*9bb0*/  FSETP.GEU.AND P3, PT, R32, -126, PT ;  /* 0xc2fc00002000780b */ /* 0x000fe20003f6e000 */
[-C--:B------:R-:W-:Y:S01]  /*9bc0*/  FFMA R81, R81, R138.reuse, -R23 ;  /* 0x0000008a51517223 */ /* 0x080fe20000000817 */
[----:B------:R-:W-:Y:S01]  /*9bd0*/  @!P6 FMUL R31, R31, 0.5 ;  /* 0x3f0000001f1fe820 */ /* 0x000fe20000400000 */
[----:B-1----:R-:W-:Y:S01]  /*9be0*/  MOV R29, 0x80000020 ;  /* 0x80000020001d7802 */ /* 0x002fe20000000f00 */
[----:B------:R-:W-:Y:S01]  /*9bf0*/  FFMA R83, R83, R138, -R139 ;  /* 0x0000008a53537223 */ /* 0x000fe2000000088b */
[----:B------:R-:W-:Y:S01]  /*9c00*/  FFMA R22, R22, R15, R141 ;  /* 0x0000000f16167223 */ /* 0x000fe2000000008d */
[----:B------:R-:W1:Y:S01]  /*9c10*/  MUFU.EX2 R145, R31 ;  /* 0x0000001f00917308 */ /* 0x000e620000000800 */
[----:B----4-:R-:W-:Y:S01]  /*9c20*/  @!P4 FMUL R142, R142, R142 ;  /* 0x0000008e8e8ec220 */ /* 0x010fe20000400000 */
[----:B------:R-:W-:Y:S01]  /*9c30*/  FSETP.GEU.AND P4, PT, R33, -126, PT ;  /* 0xc2fc00002100780b */ /* 0x000fe20003f8e000 */
[----:B------:R-:W-:Y:S01]  /*9c40*/  FADD R22, R22, R137 ;  /* 0x0000008916167221 */ /* 0x000fe20000000000 */
[----:B------:R-:W-:Y:S01]  /*9c50*/  FFMA R143, R136, R13, R143 ;  /* 0x0000000d888f7223 */ /* 0x000fe2000000008f */
[----:B------:R-:W-:Y:S01]  /*9c60*/  FFMA R15, R84, R138, -R23 ;  /* 0x0000008a540f7223 */ /* 0x000fe20000000817 */
[----:B------:R-:W-:Y:S01]  /*9c70*/  F2FP.F16.F32.PACK_AB R26, R142, R147 ;  /* 0x000000938e1a723e */ /* 0x000fe200000000ff */
[----:B------:R-:W-:Y:S01]  /*9c80*/  @!P3 FMUL R32, R32, 0.5 ;  /* 0x3f0000002020b820 */ /* 0x000fe20000400000 */
[----:B------:R-:W-:Y:S01]  /*9c90*/  FADD R147, R22, R147 ;  /* 0x0000009316937221 */ /* 0x000fe20000000000 */
[----:B--2---:R-:W-:Y:S01]  /*9ca0*/  @!P5 FMUL R144, R144, R144 ;  /* 0x000000909090d220 */ /* 0x004fe20000400000 */
[----:B------:R-:W-:Y:S01]  /*9cb0*/  FSETP.GEU.AND P5, PT, R34, -126, PT ;  /* 0xc2fc00002200780b */ /* 0x000fe20003fae000 */
[-C--:B------:R-:W-:Y:S01]  /*9cc0*/  FFMA R85, R85, R138.reuse, -R23 ;  /* 0x0000008a55557223 */ /* 0x080fe20000000817 */
[----:B------:R-:W-:Y:S01]  /*9cd0*/  FFMA R87, R87, R138, -R139 ;  /* 0x0000008a57577223 */ /* 0x000fe2000000088b */
[----:B------:R-:W-:Y:S01]  /*9ce0*/  FADD R143, R143, R140 ;  /* 0x0000008c8f8f7221 */ /* 0x000fe20000000000 */
[----:B------:R-:W-:Y:S01]  /*9cf0*/  FADD R147, R147, R142 ;  /* 0x0000008e93937221 */ /* 0x000fe20000000000 */
[----:B------:R-:W-:Y:S01]  /*9d00*/  @!P4 FMUL R33, R33, 0.5 ;  /* 0x3f0000002121c820 */ /* 0x000fe20000400000 */
[----:B-1----:R-:W-:Y:S01]  /*9d10*/  @!P6 FMUL R145, R145, R145 ;  /* 0x000000919191e220 */ /* 0x002fe20000400000 */
[----:B------:R-:W-:-:S04]  /*9d20*/  FSETP.GEU.AND P6, PT, R35, -126, PT ;  /* 0xc2fc00002300780b */ /* 0x000fc80003fce000 */
[----:B------:R-:W-:Y:S02]  /*9d30*/  F2FP.F16.F32.PACK_AB R27, R145, R144 ;  /* 0x00000090911b723e */ /* 0x000fe400000000ff */
[----:B------:R-:W-:Y:S01]  /*9d40*/  @!P5 FMUL R34, R34, 0.5 ;  /* 0x3f0000002222d820 */ /* 0x000fe20000400000 */
[----:B------:R-:W-:Y:S01]  /*9d50*/  FADD R144, R143, R144 ;  /* 0x000000908f907221 */ /* 0x000fe20000000000 */
[----:B------:R-:W-:-:S03]  /*9d60*/  WARPGROUP.ARRIVE ;  /* 0x00000000000079c5 */ /* 0x000fc60000000000 */
[----:B------:R-:W-:Y:S02]  /*9d70*/  FADD R145, R144, R145 ;  /* 0x0000009190917221 */ /* 0x000fe40000000000 */
[----:B------:R-:W-:Y:S01]  /*9d80*/  @!P6 FMUL R35, R35, 0.5 ;  /* 0x3f0000002323e820 */ /* 0x000fe20000400000 */
[----:B------:R-:W-:Y:S01]  /*9d90*/  HGMMA.64x96x16.F32 R88, R24, gdesc[UR4].tnspB, R88, gsb0 ;  /* 0x4160000418587df0 */ /* 0x000fe20008000858 */
[----:B------:R-:W-:Y:S02]  /*9da0*/  R2UR UR6, R28 ;  /* 0x000000001c0672ca */ /* 0x000fe400000e0000 */
[----:B------:R-:W-:Y:S01]  /*9db0*/  R2UR UR7, R29 ;  /* 0x000000001d0772ca */ /* 0x000fe200000e0000 */
[----:B------:R-:W-:Y:S02]  /*9dc0*/  WARPGROUP.DEPBAR.LE gsb0, 0x0 ;  /* 0x00008000000079c5 */ /* 0x000fe40000010000 */
[----:B------:R-:W1:Y:S08]  /*9dd0*/  MUFU.EX2 R24, R32 ;  /* 0x0000002000187308 */ /* 0x000e700000000800 */
[----:B------:R-:W2:Y:S08]  /*9de0*/  MUFU.EX2 R25, R33 ;  /* 0x0000002100197308 */ /* 0x000eb00000000800 */
[----:B------:R-:W3:Y:S01]  /*9df0*/  MUFU.EX2 R26, R34 ;  /* 0x00000022001a7308 */ /* 0x000ee20000000800 */
[----:B-1----:R-:W-:Y:S01]  /*9e00*/  @!P3 FMUL R24, R24, R24 ;  /* 0x000000181818b220 */ /* 0x002fe20000400000 */
[----:B------:R-:W-:-:S06]  /*9e10*/  FSETP.GEU.AND P3, PT, R36, -126, PT ;  /* 0xc2fc00002400780b */ /* 0x000fcc0003f6e000 */
[----:B------:R-:W1:Y:S01]  /*9e20*/  MUFU.EX2 R27, R35 ;  /* 0x00000023001b7308 */ /* 0x000e620000000800 */
[----:B--2---:R-:W-:Y:S01]  /*9e30*/  @!P4 FMUL R25, R25, R25 ;  /* 0x000000191919c220 */ /* 0x004fe20000400000 */
[----:B------:R-:W-:-:S04]  /*9e40*/  FSETP.GEU.AND P4, PT, R37, -126, PT ;  /* 0xc2fc00002500780b */ /* 0x000fc80003f8e000 */
[----:B------:R-:W-:Y:S01]  /*9e50*/  F2FP.F16.F32.PACK_AB R28, R25, R24 ;  /* 0x00000018191c723e */ /* 0x000fe200000000ff */
[----:B------:R-:W-:Y:S01]  /*9e60*/  @!P3 FMUL R36, R36, 0.5 ;  /* 0x3f0000002424b820 */ /* 0x000fe20000400000 */
[----:B------:R-:W-:Y:S01]  /*9e70*/  FADD R24, R147, R24 ;  /* 0x0000001893187221 */ /* 0x000fe20000000000 */
[----:B---3--:R-:W-:Y:S01]  /*9e80*/  @!P5 FMUL R26, R26, R26 ;  /* 0x0000001a1a1ad220 */ /* 0x008fe20000400000 */
[----:B------:R-:W-:Y:S01]  /*9e90*/  FSETP.GEU.AND P5, PT, R38, -126, PT ;  /* 0xc2fc00002600780b */ /* 0x000fe20003fae000 */
[----:B------:R-:W2:Y:S04]  /*9ea0*/  MUFU.EX2 R149, R36 ;  /* 0x0000002400957308 */ /* 0x000ea80000000800 */
[----:B------:R-:W-:Y:S01]  /*9eb0*/  @!P4 FMUL R37, R37, 0.5 ;  /* 0x3f0000002525c820 */ /* 0x000fe20000400000 */
[----:B-1----:R-:W-:Y:S01]  /*9ec0*/  @!P6 FMUL R27, R27, R27 ;  /* 0x0000001b1b1be220 */ /* 0x002fe20000400000 */
[----:B------:R-:W-:-:S02]  /*9ed0*/  FSETP.GEU.AND P6, PT, R39, -126, PT ;  /* 0xc2fc00002700780b */ /* 0x000fc40003fce000 */
[----:B------:R-:W1:Y:S02]  /*9ee0*/  MUFU.EX2 R150, R37 ;  /* 0x0000002500967308 */ /* 0x000e640000000800 */
[----:B------:R-:W-:Y:S02]  /*9ef0*/  F2FP.F16.F32.PACK_AB R29, R27, R26 ;  /* 0x0000001a1b1d723e */ /* 0x000fe400000000ff */
[----:B------:R-:W-:-:S04]  /*9f00*/  @!P5 FMUL R38, R38, 0.5 ;  /* 0x3f0000002626d820 */ /* 0x000fc80000400000 */
[----:B------:R-:W3:Y:S01]  /*9f10*/  MUFU.EX2 R151, R38 ;  /* 0x0000002600977308 */ /* 0x000ee20000000800 */
[----:B--2---:R-:W-:Y:S01]  /*9f20*/  @!P3 FMUL R149, R149, R149 ;  /* 0x000000959595b220 */ /* 0x004fe20000400000 */
[----:B------:R-:W-:Y:S01]  /*9f30*/  FSETP.GEU.AND P3, PT, R40, -126, PT ;  /* 0xc2fc00002800780b */ /* 0x000fe20003f6e000 */
[----:B------:R-:W-:-:S05]  /*9f40*/  @!P6 FMUL R39, R39, 0.5 ;  /* 0x3f0000002727e820 */ /* 0x000fca0000400000 */
[----:B------:R-:W2:Y:S01]  /*9f50*/  MUFU.EX2 R146, R39 ;  /* 0x0000002700927308 */ /* 0x000ea20000000800 */
[----:B-1----:R-:W-:Y:S01]  /*9f60*/  @!P4 FMUL R150, R150, R150 ;  /* 0x000000969696c220 */ /* 0x002fe20000400000 */
[----:B------:R-:W-:-:S04]  /*9f70*/  FSETP.GEU.AND P4, PT, R41, -126, PT ;  /* 0xc2fc00002900780b */ /* 0x000fc80003f8e000 */
[----:B------:R-:W-:Y:S01]  /*9f80*/  F2FP.F16.F32.PACK_AB R30, R150, R149 ;  /* 0x00000095961e723e */ /* 0x000fe200000000ff */
[----:B------:R-:W-:Y:S01]  /*9f90*/  @!P3 FMUL R40, R40, 0.5 ;  /* 0x3f0000002828b820 */ /* 0x000fe20000400000 */
[----:B---3--:R-:W-:Y:S01]  /*9fa0*/  @!P5 FMUL R151, R151, R151 ;  /* 0x000000979797d220 */ /* 0x008fe20000400000 */
[----:B------:R-:W-:-:S06]  /*9fb0*/  FSETP.GEU.AND P5, PT, R42, -126, PT ;  /* 0xc2fc00002a00780b */ /* 0x000fcc0003fae000 */
[----:B------:R-:W-:Y:S01]  /*9fc0*/  @!P4 FMUL R41, R41, 0.5 ;  /* 0x3f0000002929c820 */ /* 0x000fe20000400000 */
[----:B--2---:R-:W-:Y:S01]  /*9fd0*/  @!P6 FMUL R146, R146, R146 ;  /* 0x000000929292e220 */ /* 0x004fe20000400000 */
[----:B------:R-:W-:Y:S02]  /*9fe0*/  FSETP.GEU.AND P6, PT, R43, -126, PT ;  /* 0xc2fc00002b00780b */ /* 0x000fe40003fce000 */
[----:B------:R-:W1:Y:S02]  /*9ff0*/  MUFU.EX2 R153, R41 ;  /* 0x0000002900997308 */ /* 0x000e640000000800 */
[----:B------:R-:W-:Y:S01]  /*a000*/  F2FP.F16.F32.PACK_AB R31, R146, R151 ;  /* 0x00000097921f723e */ /* 0x000fe200000000ff */
[----:B------:R-:W-:-:S03]  /*a010*/  @!P5 FMUL R42, R42, 0.5 ;  /* 0x3f0000002a2ad820 */ /* 0x000fc60000400000 */
[----:B------:R-:W-:-:S05]  /*a020*/  WARPGROUP.ARRIVE ;  /* 0x00000000000079c5 */ /* 0x000fca0000000000 */
[----:B------:R-:W-:Y:S01]  /*a030*/  @!P6 FMUL R43, R43, 0.5 ;  /* 0x3f0000002b2be820 */ /* 0x000fe20000400000 */
[----:B------:R-:W-:Y:S03]  /*a040*/  HGMMA.64x96x16.F32 R88, R28, gdesc[UR4].tnspB, R88, gsb0 ;  /* 0x416000041c587df0 */ /* 0x000fe60008000858 */
[----:B------:R-:W2:Y:S01]  /*a050*/  MUFU.EX2 R152, R43 ;  /* 0x0000002b00987308 */ /* 0x000ea20000000800 */
[----:B-1----:R-:W-:Y:S01]  /*a060*/  @!P4 FMUL R153, R153, R153 ;  /* 0x000000999999c220 */ /* 0x002fe20000400000 */
[----:B------:R-:W-:-:S13]  /*a070*/  FSETP.GEU.AND P4, PT, R45, -126, PT ;  /* 0xc2fc00002d00780b */ /* 0x000fda0003f8e000 */
[----:B------:R-:W-:Y:S01]  /*a080*/  @!P4 FMUL R45, R45, 0.5 ;  /* 0x3f0000002d2dc820 */ /* 0x000fe20000400000 */
[----:B--2---:R-:W-:Y:S01]  /*a090*/  @!P6 FMUL R152, R152, R152 ;  /* 0x000000989898e220 */ /* 0x004fe20000400000 */
[C---:B------:R-:W-:Y:S02]  /*a0a0*/  FSETP.GEU.AND P6, PT, R47.reuse, -126, PT ;  /* 0xc2fc00002f00780b */ /* 0x040fe40003fce000 */
[----:B------:R-:W1:Y:S11]  /*a0b0*/  MUFU.EX2 R155, R45 ;  /* 0x0000002d009b7308 */ /* 0x000e760000000800 */
[----:B------:R-:W-:-:S04]  /*a0c0*/  @!P6 FMUL R47, R47, 0.5 ;  /* 0x3f0000002f2fe820 */ /* 0x000fc80000400000 */
[----:B------:R-:W2:Y:S01]  /*a0d0*/  MUFU.EX2 R157, R47 ;  /* 0x0000002f009d7308 */ /* 0x000ea20000000800 */
[----:B-1----:R-:W-:Y:S01]  /*a0e0*/  @!P4 FMUL R155, R155, R155 ;  /* 0x0000009b9b9bc220 */ /* 0x002fe20000400000 */
[----:B------:R-:W-:-:S13]  /*a0f0*/  FSETP.GEU.AND P4, PT, R49, -126, PT ;  /* 0xc2fc00003100780b */ /* 0x000fda0003f8e000 */
[----:B------:R-:W-:Y:S01]  /*a100*/  @!P4 FMUL R49, R49, 0.5 ;  /* 0x3f0000003131c820 */ /* 0x000fe20000400000 */
[----:B--2---:R-:W-:Y:S01]  /*a110*/  @!P6 FMUL R157, R157, R157 ;  /* 0x0000009d9d9de220 */ /* 0x004fe20000400000 */
[----:B------:R-:W-:-:S13]  /*a120*/  FSETP.GEU.AND P6, PT, R51, -126, PT ;  /* 0xc2fc00003300780b */ /* 0x000fda0003fce000 */
[----:B------:R-:W-:Y:S01]  /*a130*/  @!P6 FMUL R51, R51, 0.5 ;  /* 0x3f0000003333e820 */ /* 0x000fe20000400000 */
[----:B------:R-:W-:Y:S02]  /*a140*/  WARPGROUP.DEPBAR.LE gsb0, 0x0 ;  /* 0x00008000000079c5 */ /* 0x000fe40000010000 */
[----:B------:R-:W1:Y:S01]  /*a150*/  MUFU.EX2 R30, R40 ;  /* 0x00000028001e7308 */ /* 0x000e620000000800 */
[----:B------:R-:W-:Y:S01]  /*a160*/  VIADD R28, R148, 0x80 ;  /* 0x00000080941c7836 */ /* 0x000fe20000000000 */
[----:B------:R-:W-:-:S04]  /*a170*/  MOV R29, 0x80000020 ;  /* 0x80000020001d7802 */ /* 0x000fc80000000f00 */
[----:B------:R-:W-:Y:S01]  /*a180*/  R2UR UR6, R28 ;  /* 0x000000001c0672ca */ /* 0x000fe200000e0000 */
[----:B------:R-:W-:Y:S01]  /*a190*/  VIADD R28, R148, 0xc0 ;  /* 0x000000c0941c7836 */ /* 0x000fe20000000000 */
[----:B------:R-:W2:Y:S01]  /*a1a0*/  MUFU.EX2 R31, R42 ;  /* 0x0000002a001f7308 */ /* 0x000ea20000000800 */
[----:B------:R-:W-:Y:S02]  /*a1b0*/  R2UR UR7, R29 ;  /* 0x000000001d0772ca */ /* 0x000fe400000e0000 */
[----:B------:R-:W-:Y:S01]  /*a1c0*/  MOV R29, 0x80000020 ;  /* 0x80000020001d7802 */ /* 0x000fe20000000f00 */
[----:B-1----:R-:W-:Y:S01]  /*a1d0*/  @!P3 FMUL R30, R30, R30 ;  /* 0x0000001e1e1eb220 */ /* 0x002fe20000400000 */
[----:B------:R-:W-:-:S04]  /*a1e0*/  FSETP.GEU.AND P3, PT, R44, -126, PT ;  /* 0xc2fc00002c00780b */ /* 0x000fc80003f6e000 */
[----:B------:R-:W-:Y:S01]  /*a1f0*/  F2FP.F16.F32.PACK_AB R32, R153, R30 ;  /* 0x0000001e9920723e */ /* 0x000fe200000000ff */
[----:B--2---:R-:W-:Y:S01]  /*a200*/  @!P5 FMUL R31, R31, R31 ;  /* 0x0000001f1f1fd220 */ /* 0x004fe20000400000 */
[----:B------:R-:W-:-:S04]  /*a210*/  FSETP.GEU.AND P5, PT, R46, -126, PT ;  /* 0xc2fc00002e00780b */ /* 0x000fc80003fae000 */
[----:B------:R-:W-:-:S03]  /*a220*/  F2FP.F16.F32.PACK_AB R33, R152, R31 ;  /* 0x0000001f9821723e */ /* 0x000fc600000000ff */
[----:B------:R-:W-:-:S04]  /*a230*/  @!P3 FMUL R44, R44, 0.5 ;  /* 0x3f0000002c2cb820 */ /* 0x000fc80000400000 */
[----:B------:R-:W1:Y:S02]  /*a240*/  MUFU.EX2 R156, R44 ;  /* 0x0000002c009c7308 */ /* 0x000e640000000800 */
[----:B------:R-:W-:-:S06]  /*a250*/  @!P5 FMUL R46, R46, 0.5 ;  /* 0x3f0000002e2ed820 */ /* 0x000fcc0000400000 */
[----:B------:R-:W2:Y:S01]  /*a260*/  MUFU.EX2 R154, R46 ;  /* 0x0000002e009a7308 */ /* 0x000ea20000000800 */
[----:B-1----:R-:W-:Y:S01]  /*a270*/  @!P3 FMUL R156, R156, R156 ;  /* 0x0000009c9c9cb220 */ /* 0x002fe20000400000 */
[----:B------:R-:W-:-:S04]  /*a280*/  FSETP.GEU.AND P3, PT, R48, -126, PT ;  /* 0xc2fc00003000780b */ /* 0x000fc80003f6e000 */
[----:B------:R-:W-:Y:S01]  /*a290*/  F2FP.F16.F32.PACK_AB R34, R155, R156 ;  /* 0x0000009c9b22723e */ /* 0x000fe200000000ff */
[----:B--2---:R-:W-:Y:S01]  /*a2a0*/  @!P5 FMUL R154, R154, R154 ;  /* 0x0000009a9a9ad220 */ /* 0x004fe20000400000 */
[----:B------:R-:W-:-:S04]  /*a2b0*/  FSETP.GEU.AND P5, PT, R50, -126, PT ;  /* 0xc2fc00003200780b */ /* 0x000fc80003fae000 */
[----:B------:R-:W-:-:S03]  /*a2c0*/  F2FP.F16.F32.PACK_AB R35, R157, R154 ;  /* 0x0000009a9d23723e */ /* 0x000fc600000000ff */
[----:B------:R-:W-:Y:S01]  /*a2d0*/  @!P3 FMUL R48, R48, 0.5 ;  /* 0x3f0000003030b820 */ /* 0x000fe20000400000 */
[----:B------:R-:W-:-:S05]  /*a2e0*/  WARPGROUP.ARRIVE ;  /* 0x00000000000079c5 */ /* 0x000fca0000000000 */
[----:B------:R-:W-:Y:S01]  /*a2f0*/  @!P5 FMUL R50, R50, 0.5 ;  /* 0x3f0000003232d820 */ /* 0x000fe20000400000 */
[----:B------:R-:W-:Y:S01]  /*a300*/  HGMMA.64x96x16.F32 R88, R32, gdesc[UR4].tnspB, R88, gsb0 ;  /* 0x4160000420587df0 */ /* 0x000fe20008000858 */
[----:B------:R-:W-:Y:S01]  /*a310*/  R2UR UR6, R28 ;  /* 0x000000001c0672ca */ /* 0x000fe200000e0000 */
[-C--:B------:R-:W-:Y:S01]  /*a320*/  FFMA R28, R59, R138.reuse, -R139 ;  /* 0x0000008a3b1c7223 */ /* 0x080fe2000000088b */
[----:B------:R-:W-:Y:S01]  /*a330*/  R2UR UR7, R29 ;  /* 0x000000001d0772ca */ /* 0x000fe200000e0000 */
[-C--:B------:R-:W-:Y:S01]  /*a340*/  FFMA R59, R61, R138.reuse, -R23 ;  /* 0x0000008a3d3b7223 */ /* 0x080fe20000000817 */
[----:B------:R-:W-:Y:S01]  /*a350*/  MOV R29, 0x80000020 ;  /* 0x80000020001d7802 */ /* 0x000fe20000000f00 */
[----:B------:R-:W-:Y:S01]  /*a360*/  FFMA R61, R70, R138, -R139 ;  /* 0x0000008a463d7223 */ /* 0x000fe2000000088b */
        /* <DEDUP_REMOVED lines=11> */
[----:B---3--:R-:W-:Y:S01]  /*a420*/  @!P5 FMUL R34, R34, R34 ;  /* 0x000000222222d220 */ /* 0x008fe20000400000 */
[----:B------:R-:W-:Y:S02]  /*a430*/  FSETP.GEU.AND P5, PT, R54, -126, PT ;  /* 0xc2fc00003600780b */ /* 0x000fe40003fae000 */
[----:B------:R-:W2:Y:S04]  /*a440*/  MUFU.EX2 R158, R52 ;  /* 0x00000034009e7308 */ /* 0x000ea80000000800 */
[----:B------:R-:W-:Y:S01]  /*a450*/  @!P4 FMUL R53, R53, 0.5 ;  /* 0x3f0000003535c820 */ /* 0x000fe20000400000 */
[----:B-1----:R-:W-:Y:S01]  /*a460*/  @!P6 FMUL R33, R33, R33 ;  /* 0x000000212121e220 */ /* 0x002fe20000400000 */
[----:B------:R-:W-:-:S02]  /*a470*/  FSETP.GEU.AND P6, PT, R55, -126, PT ;  /* 0xc2fc00003700780b */ /* 0x000fc40003fce000 */
[----:B------:R-:W1:Y:S02]  /*a480*/  MUFU.EX2 R161, R53 ;  /* 0x0000003500a17308 */ /* 0x000e640000000800 */
[----:B------:R-:W-:Y:S01]  /*a490*/  F2FP.F16.F32.PACK_AB R37, R33, R34 ;  /* 0x000000222125723e */ /* 0x000fe200000000ff */
[----:B------:R-:W-:-:S05]  /*a4a0*/  @!P5 FMUL R54, R54, 0.5 ;  /* 0x3f0000003636d820 */ /* 0x000fca0000400000 */
        /* <DEDUP_REMOVED lines=13> */
[----:B------:R-:W-:-:S04]  /*a580*/  FSETP.GEU.AND P6, PT, R57, -126, PT ;  /* 0xc2fc00003900780b */ /* 0x000fc80003fce000 */
[----:B------:R-:W-:Y:S01]  /*a590*/  F2FP.F16.F32.PACK_AB R39, R160, R159 ;  /* 0x0000009fa027723e */ /* 0x000fe200000000ff */
[----:B------:R-:W-:-:S03]  /*a5a0*/  @!P5 FMUL R28, R28, 0.5 ;  /* 0x3f0000001c1cd820 */ /* 0x000fc60000400000 */
[----:B------:R-:W-:-:S05]  /*a5b0*/  WARPGROUP.ARRIVE ;  /* 0x00000000000079c5 */ /* 0x000fca0000000000 */
[----:B------:R-:W-:Y:S01]  /*a5c0*/  @!P6 FMUL R57, R57, 0.5 ;  /* 0x3f0000003939e820 */ /* 0x000fe20000400000 */
[----:B------:R-:W-:Y:S01]  /*a5d0*/  HGMMA.64x96x16.F32 R88, R36, gdesc[UR4].tnspB, R88, gsb0 ;  /* 0x4160000424587df0 */ /* 0x000fe20008000858 */
[----:B------:R-:W-:Y:S02]  /*a5e0*/  R2UR UR7, R29 ;  /* 0x000000001d0772ca */ /* 0x000fe400000e0000 */
[----:B------:R-:W-:Y:S01]  /*a5f0*/  MOV R29, 0x80000020 ;  /* 0x80000020001d7802 */ /* 0x000fe20000000f00 */
[----:B------:R-:W-:Y:S02]  /*a600*/  WARPGROUP.DEPBAR.LE gsb0, 0x0 ;  /* 0x00008000000079c5 */ /* 0x000fe40000010000 */
[----:B------:R-:W1:Y:S08]  /*a610*/  MUFU.EX2 R39, R57 ;  /* 0x0000003900277308 */ /* 0x000e700000000800 */
[----:B------:R-:W2:Y:S08]  /*a620*/  MUFU.EX2 R36, R56 ;  /* 0x0000003800247308 */ /* 0x000eb00000000800 */
[----:B------:R-:W3:Y:S01]  /*a630*/  MUFU.EX2 R37, R58 ;  /* 0x0000003a00257308 */ /* 0x000ee20000000800 */
[----:B-1----:R-:W-:Y:S01]  /*a640*/  @!P6 FMUL R39, R39, R39 ;  /* 0x000000272727e220 */ /* 0x002fe20000400000 */
[----:B------:R-:W-:-:S06]  /*a650*/  FSETP.GEU.AND P6, PT, R59, -126, PT ;  /* 0xc2fc00003b00780b */ /* 0x000fcc0003fce000 */
[----:B------:R1:W4:Y:S01]  /*a660*/  MUFU.EX2 R38, R28 ;  /* 0x0000001c00267308 */ /* 0x0003220000000800 */
[----:B--2---:R-:W-:Y:S01]  /*a670*/  @!P3 FMUL R36, R36, R36 ;  /* 0x000000242424b220 */ /* 0x004fe20000400000 */
[----:B------:R-:W-:-:S04]  /*a680*/  FSETP.GEU.AND P3, PT, R60, -126, PT ;  /* 0xc2fc00003c00780b */ /* 0x000fc80003f6e000 */
[----:B------:R-:W-:Y:S01]  /*a690*/  F2FP.F16.F32.PACK_AB R40, R39, R36 ;  /* 0x000000242728723e */ /* 0x000fe200000000ff */
[----:B------:R-:W-:Y:S01]  /*a6a0*/  @!P6 FMUL R59, R59, 0.5 ;  /* 0x3f0000003b3be820 */ /* 0x000fe20000400000 */
[----:B---3--:R-:W-:Y:S01]  /*a6b0*/  @!P4 FMUL R37, R37, R37 ;  /* 0x000000252525c220 */ /* 0x008fe20000400000 */
[----:B------:R-:W-:Y:S01]  /*a6c0*/  FSETP.GEU.AND P4, PT, R62, -126, PT ;  /* 0xc2fc00003e00780b */ /* 0x000fe20003f8e000 */
[----:B-1----:R-:W-:-:S03]  /*a6d0*/  VIADD R28, R148, 0x100 ;  /* 0x00000100941c7836 */ /* 0x002fc60000000000 */
[----:B------:R-:W1:Y:S02]  /*a6e0*/  MUFU.EX2 R59, R59 ;  /* 0x0000003b003b7308 */ /* 0x000e640000000800 */
[----:B------:R-:W-:Y:S01]  /*a6f0*/  @!P3 FMUL R60, R60, 0.5 ;  /* 0x3f0000003c3cb820 */ /* 0x000fe20000400000 */
[----:B------:R-:W-:Y:S01]  /*a700*/  R2UR UR6, R28 ;  /* 0x000000001c0672ca */ /* 0x000fe200000e0000 */
[----:B----4-:R-:W-:Y:S01]  /*a710*/  @!P5 FMUL R38, R38, R38 ;  /* 0x000000262626d220 */ /* 0x010fe20000400000 */
[----:B------:R-:W-:Y:S01]  /*a720*/  FSETP.GEU.AND P5, PT, R63, -126, PT ;  /* 0xc2fc00003f00780b */ /* 0x000fe20003fae000 */
[----:B------:R-:W-:Y:S02]  /*a730*/  VIADD R28, R148, 0x140 ;  /* 0x00000140941c7836 */ /* 0x000fe40000000000 */
[----:B------:R2:W3:Y:S01]  /*a740*/  MUFU.EX2 R56, R60 ;  /* 0x0000003c00387308 */ /* 0x0004e20000000800 */
[----:B------:R-:W-:Y:S01]  /*a750*/  F2FP.F16.F32.PACK_AB R41, R38, R37 ;  /* 0x000000252629723e */ /* 0x000fe200000000ff */
[----:B------:R-:W-:-:S06]  /*a760*/  @!P4 FMUL R62, R62, 0.5 ;  /* 0x3f0000003e3ec820 */ /* 0x000fcc0000400000 */
[----:B------:R4:W5:Y:S01]  /*a770*/  MUFU.EX2 R57, R62 ;  /* 0x0000003e00397308 */ /* 0x0009620000000800 */
[----:B-1----:R-:W-:Y:S01]  /*a780*/  @!P6 FMUL R59, R59, R59 ;  /* 0x0000003b3b3be220 */ /* 0x002fe20000400000 */
[----:B------:R-:W-:Y:S01]  /*a790*/  @!P5 FMUL R63, R63, 0.5 ;  /* 0x3f0000003f3fd820 */ /* 0x000fe20000400000 */
[----:B------:R-:W-:Y:S01]  /*a7a0*/  FSETP.GEU.AND P6, PT, R65, -126, PT ;  /* 0xc2fc00004100780b */ /* 0x000fe20003fce000 */
[----:B--2---:R-:W-:-:S04]  /*a7b0*/  FFMA R60, R68, R138, -R23 ;  /* 0x0000008a443c7223 */ /* 0x004fc80000000817 */
[----:B------:R1:W2:Y:S01]  /*a7c0*/  MUFU.EX2 R58, R63 ;  /* 0x0000003f003a7308 */ /* 0x0002a20000000800 */
[----:B---3--:R-:W-:Y:S01]  /*a7d0*/  @!P3 FMUL R56, R56, R56 ;  /* 0x000000383838b220 */ /* 0x008fe20000400000 */
[----:B------:R-:W-:Y:S01]  /*a7e0*/  FSETP.GEU.AND P3, PT, R64, -126, PT ;  /* 0xc2fc00004000780b */ /* 0x000fe20003f6e000 */
[----:B----4-:R-:W-:-:S03]  /*a7f0*/  FFMA R62, R71, R138, -R139 ;  /* 0x0000008a473e7223 */ /* 0x010fc6000000088b */
[----:B------:R-:W-:Y:S02]  /*a800*/  F2FP.F16.F32.PACK_AB R42, R59, R56 ;  /* 0x000000383b2a723e */ /* 0x000fe400000000ff */
[----:B------:R-:W-:Y:S01]  /*a810*/  @!P6 FMUL R65, R65, 0.5 ;  /* 0x3f0000004141e820 */ /* 0x000fe20000400000 */
[----:B-----5:R-:W-:Y:S01]  /*a820*/  @!P4 FMUL R57, R57, R57 ;  /* 0x000000393939c220 */ /* 0x020fe20000400000 */
[----:B------:R-:W-:Y:S01]  /*a830*/  FSETP.GEU.AND P4, PT, R66, -126, PT ;  /* 0xc2fc00004200780b */ /* 0x000fe20003f8e000 */
[----:B-1----:R-:W-:-:S04]  /*a840*/  FFMA R63, R69, R138, -R23 ;  /* 0x0000008a453f7223 */ /* 0x002fc80000000817 */
[----:B------:R-:W-:Y:S01]  /*a850*/  @!P3 FMUL R64, R64, 0.5 ;  /* 0x3f0000004040b820 */ /* 0x000fe20000400000 */
[----:B--2---:R-:W-:Y:S01]  /*a860*/  @!P5 FMUL R58, R58, R58 ;  /* 0x0000003a3a3ad220 */ /* 0x004fe20000400000 */
[----:B------:R-:W-:-:S04]  /*a870*/  FSETP.GEU.AND P5, PT, R67, -126, PT ;  /* 0xc2fc00004300780b */ /* 0x000fc80003fae000 */
[----:B------:R-:W-:Y:S02]  /*a880*/  F2FP.F16.F32.PACK_AB R43, R58, R57 ;  /* 0x000000393a2b723e */ /* 0x000fe400000000ff */
[----:B------:R-:W-:Y:S02]  /*a890*/  @!P4 FMUL R66, R66, 0.5 ;  /* 0x3f0000004242c820 */ /* 0x000fe40000400000 */
[----:B------:R-:W-:-:S05]  /*a8a0*/  WARPGROUP.ARRIVE ;  /* 0x00000000000079c5 */ /* 0x000fca0000000000 */
[----:B------:R-:W-:Y:S01]  /*a8b0*/  @!P5 FMUL R67, R67, 0.5 ;  /* 0x3f0000004343d820 */ /* 0x000fe20000400000 */
[----:B------:R-:W-:Y:S01]  /*a8c0*/  HGMMA.64x96x16.F32 R88, R40, gdesc[UR4].tnspB, R88, gsb0 ;  /* 0x4160000428587df0 */ /* 0x000fe20008000858 */
[----:B------:R-:W-:Y:S01]  /*a8d0*/  R2UR UR6, R28 ;  /* 0x000000001c0672ca */ /* 0x000fe200000e0000 */
[C---:B------:R-:W-:Y:S01]  /*a8e0*/  VIADD R28, R148.reuse, 0x180 ;  /* 0x00000180941c7836 */ /* 0x040fe20000000000 */
[----:B------:R-:W-:Y:S01]  /*a8f0*/  R2UR UR7, R29 ;  /* 0x000000001d0772ca */ /* 0x000fe200000e0000 */
[----:B------:R-:W-:Y:S01]  /*a900*/  VIADD R148, R148, 0x1c0 ;  /* 0x000001c094947836 */ /* 0x000fe20000000000 */
[----:B------:R-:W-:Y:S01]  /*a910*/  MOV R29, 0x80000020 ;  /* 0x80000020001d7802 */ /* 0x000fe20000000f00 */
[----:B------:R-:W-:Y:S02]  /*a920*/  WARPGROUP.DEPBAR.LE gsb0, 0x0 ;  /* 0x00008000000079c5 */ /* 0x000fe40000010000 */
[----:B------:R1:W2:Y:S08]  /*a930*/  MUFU.EX2 R40, R64 ;  /* 0x0000004000287308 */ /* 0x0002b00000000800 */
[----:B------:R3:W4:Y:S01]  /*a940*/  MUFU.EX2 R43, R65 ;  /* 0x00000041002b7308 */ /* 0x0007220000000800 */
[----:B-1----:R-:W-:-:S07]  /*a950*/  FFMA R64, R77, R138, -R23 ;  /* 0x0000008a4d407223 */ /* 0x002fce0000000817 */
[----:B------:R1:W5:Y:S01]  /*a960*/  MUFU.EX2 R41, R66 ;  /* 0x0000004200297308 */ /* 0x0003620000000800 */
[----:B--2---:R-:W-:Y:S01]  /*a970*/  @!P3 FMUL R40, R40, R40 ;  /* 0x000000282828b220 */ /* 0x004fe20000400000 */
[----:B------:R-:W-:Y:S01]  /*a980*/  FSETP.GEU.AND P3, PT, R60, -126, PT ;  /* 0xc2fc00003c00780b */ /* 0x000fe20003f6e000 */
[----:B---3--:R-:W-:-:S05]  /*a990*/  FFMA R65, R78, R138, -R139 ;  /* 0x0000008a4e417223 */ /* 0x008fca000000088b */
[----:B------:R2:W3:Y:S01]  /*a9a0*/  MUFU.EX2 R42, R67 ;  /* 0x00000043002a7308 */ /* 0x0004e20000000800 */
[----:B----4-:R-:W-:Y:S01]  /*a9b0*/  @!P6 FMUL R43, R43, R43 ;  /* 0x0000002b2b2be220 */ /* 0x010fe20000400000 */
[----:B------:R-:W-:Y:S01]  /*a9c0*/  FSETP.GEU.AND P6, PT, R63, -126, PT ;  /* 0xc2fc00003f00780b */ /* 0x000fe20003fce000 */
[----:B-1----:R-:W-:-:S03]  /*a9d0*/  FFMA R66, R79, R138, -R139 ;  /* 0x0000008a4f427223 */ /* 0x002fc6000000088b */
[----:B------:R-:W-:Y:S01]  /*a9e0*/  F2FP.F16.F32.PACK_AB R44, R43, R40 ;  /* 0x000000282b2c723e */ /* 0x000fe200000000ff */
[----:B------:R-:W-:Y:S01]  /*a9f0*/  @!P3 FMUL R60, R60, 0.5 ;  /* 0x3f0000003c3cb820 */ /* 0x000fe20000400000 */
[----:B-----5:R-:W-:Y:S01]  /*aa00*/  @!P4 FMUL R41, R41, R41 ;  /* 0x000000292929c220 */ /* 0x020fe20000400000 */
[----:B------:R-:W-:Y:S01]  /*aa10*/  FSETP.GEU.AND P4, PT, R61, -126, PT ;  /* 0xc2fc00003d00780b */ /* 0x000fe20003f8e000 */
[-C--:B--2---:R-:W-:Y:S01]  /*aa20*/  FFMA R67, R76, R138.reuse, -R23 ;  /* 0x0000008a4c437223 */ /* 0x084fe20000000817 */
[----:B------:R-:W-:Y:S02]  /*aa30*/  FFMA R23, R86, R138, -R139 ;  /* 0x0000008a56177223 */ /* 0x000fe4000000088b */
[----:B------:R-:W1:Y:S02]  /*aa40*/  MUFU.EX2 R60, R60 ;  /* 0x0000003c003c7308 */ /* 0x000e640000000800 */
[----:B------:R-:W-:Y:S01]  /*aa50*/  @!P6 FMUL R63, R63, 0.5 ;  /* 0x3f0000003f3fe820 */ /* 0x000fe20000400000 */
[----:B---3--:R-:W-:Y:S01]  /*aa60*/  @!P5 FMUL R42, R42, R42 ;  /* 0x0000002a2a2ad220 */ /* 0x008fe20000400000 */
[----:B------:R-:W-:-:S04]  /*aa70*/  FSETP.GEU.AND P5, PT, R62, -126, PT ;  /* 0xc2fc00003e00780b */ /* 0x000fc80003fae000 */
[----:B------:R-:W2:Y:S01]  /*aa80*/  MUFU.EX2 R63, R63 ;  /* 0x0000003f003f7308 */ /* 0x000ea20000000800 */
[----:B------:R-:W-:Y:S01]  /*aa90*/  F2FP.F16.F32.PACK_AB R45, R42, R41 ;  /* 0x000000292a2d723e */ /* 0x000fe200000000ff */
[----:B------:R-:W-:-:S06]  /*aaa0*/  @!P4 FMUL R61, R61, 0.5 ;  /* 0x3f0000003d3dc820 */ /* 0x000fcc0000400000 */
[----:B------:R-:W3:Y:S01]  /*aab0*/  MUFU.EX2 R61, R61 ;  /* 0x0000003d003d7308 */ /* 0x000ee20000000800 */
[----:B-1----:R-:W-:Y:S01]  /*aac0*/  @!P3 FMUL R60, R60, R60 ;  /* 0x0000003c3c3cb220 */ /* 0x002fe20000400000 */
[----:B------:R-:W-:Y:S01]  /*aad0*/  @!P5 FMUL R62, R62, 0.5 ;  /* 0x3f0000003e3ed820 */ /* 0x000fe20000400000 */
[----:B------:R-:W-:-:S05]  /*aae0*/  FSETP.GEU.AND P3, PT, R72, -126, PT ;  /* 0xc2fc00004800780b */ /* 0x000fca0003f6e000 */
[----:B------:R-:W1:Y:S01]  /*aaf0*/  MUFU.EX2 R62, R62 ;  /* 0x0000003e003e7308 */ /* 0x000e620000000800 */
[----:B--2---:R-:W-:Y:S01]  /*ab00*/  @!P6 FMUL R63, R63, R63 ;  /* 0x0000003f3f3fe220 */ /* 0x004fe20000400000 */
[----:B------:R-:W-:-:S04]  /*ab10*/  FSETP.GEU.AND P6, PT, R73, -126, PT ;  /* 0xc2fc00004900780b */ /* 0x000fc80003fce000 */
[----:B------:R-:W-:Y:S02]  /*ab20*/  F2FP.F16.F32.PACK_AB R46, R63, R60 ;  /* 0x0000003c3f2e723e */ /* 0x000fe400000000ff */
[----:B------:R-:W-:Y:S01]  /*ab30*/  @!P3 FMUL R72, R72, 0.5 ;  /* 0x3f0000004848b820 */ /* 0x000fe20000400000 */
[----:B---3--:R-:W-:Y:S01]  /*ab40*/  @!P4 FMUL R61, R61, R61 ;  /* 0x0000003d3d3dc220 */ /* 0x008fe20000400000 */
[----:B------:R-:W-:-:S05]  /*ab50*/  FSETP.GEU.AND P4, PT, R75, -126, PT ;  /* 0xc2fc00004b00780b */ /* 0x000fca0003f8e000 */
[----:B------:R-:W-:Y:S01]  /*ab60*/  @!P6 FMUL R73, R73, 0.5 ;  /* 0x3f0000004949e820 */ /* 0x000fe20000400000 */
[----:B-1----:R-:W-:Y:S01]  /*ab70*/  @!P5 FMUL R62, R62, R62 ;  /* 0x0000003e3e3ed220 */ /* 0x002fe20000400000 */
[----:B------:R-:W-:-:S04]  /*ab80*/  FSETP.GEU.AND P5, PT, R74, -126, PT ;  /* 0xc2fc00004a00780b */ /* 0x000fc80003fae000 */
[----:B------:R-:W-:Y:S02]  /*ab90*/  F2FP.F16.F32.PACK_AB R47, R62, R61 ;  /* 0x0000003d3e2f723e */ /* 0x000fe400000000ff */
[----:B------:R-:W-:Y:S02]  /*aba0*/  @!P4 FMUL R75, R75, 0.5 ;  /* 0x3f0000004b4bc820 */ /* 0x000fe40000400000 */
[----:B------:R-:W-:-:S05]  /*abb0*/  WARPGROUP.ARRIVE ;  /* 0x00000000000079c5 */ /* 0x000fca0000000000 */
        /* <DEDUP_REMOVED lines=16> */
[----:B------:R-:W-:-:S04]  /*acc0*/  FSETP.GEU.AND P5, PT, R65, -126, PT ;  /* 0xc2fc00004100780b */ /* 0x000fc80003fae000 */
[----:B------:R-:W2:Y:S02]  /*acd0*/  MUFU.EX2 R67, R67 ;  /* 0x0000004300437308 */ /* 0x000ea40000000800 */
[----:B------:R-:W-:Y:S01]  /*ace0*/  @!P6 FMUL R64, R64, 0.5 ;  /* 0x3f0000004040e820 */ /* 0x000fe20000400000 */
[----:B-1----:R-:W-:Y:S01]  /*acf0*/  @!P4 FMUL R46, R46, R46 ;  /* 0x0000002e2e2ec220 */ /* 0x002fe20000400000 */
[----:B------:R-:W-:-:S04]  /*ad00*/  FSETP.GEU.AND P4, PT, R66, -126, PT ;  /* 0xc2fc00004200780b */ /* 0x000fc80003f8e000 */
[----:B------:R-:W1:Y:S01]  /*ad10*/  MUFU.EX2 R64, R64 ;  /* 0x0000004000407308 */ /* 0x000e620000000800 */
[----:B------:R-:W-:Y:S01]  /*ad20*/  F2FP.F16.F32.PACK_AB R49, R46, R45 ;  /* 0x0000002d2e31723e */ /* 0x000fe200000000ff */
[----:B------:R-:W-:-:S06]  /*ad30*/  @!P5 FMUL R65, R65, 0.5 ;  /* 0x3f0000004141d820 */ /* 0x000fcc0000400000 */
[----:B------:R-:W3:Y:S01]  /*ad40*/  MUFU.EX2 R65, R65 ;  /* 0x0000004100417308 */ /* 0x000ee20000000800 */
[----:B--2---:R-:W-:Y:S01]  /*ad50*/  @!P3 FMUL R67, R67, R67 ;  /* 0x000000434343b220 */ /* 0x004fe20000400000 */
[----:B------:R-:W-:Y:S01]  /*ad60*/  @!P4 FMUL R66, R66, 0.5 ;  /* 0x3f0000004242c820 */ /* 0x000fe20000400000 */
[----:B------:R-:W-:-:S05]  /*ad70*/  FSETP.GEU.AND P3, PT, R80, -126, PT ;  /* 0xc2fc00005000780b */ /* 0x000fca0003f6e000 */
[----:B------:R-:W2:Y:S01]  /*ad80*/  MUFU.EX2 R66, R66 ;  /* 0x0000004200427308 */ /* 0x000ea20000000800 */
[----:B-1----:R-:W-:Y:S01]  /*ad90*/  @!P6 FMUL R64, R64, R64 ;  /* 0x000000404040e220 */ /* 0x002fe20000400000 */
[----:B------:R-:W-:-:S04]  /*ada0*/  FSETP.GEU.AND P6, PT, R81, -126, PT ;  /* 0xc2fc00005100780b */ /* 0x000fc80003fce000 */
[----:B------:R-:W-:Y:S02]  /*adb0*/  F2FP.F16.F32.PACK_AB R50, R64, R67 ;  /* 0x000000434032723e */ /* 0x000fe400000000ff */
[----:B------:R-:W-:Y:S01]  /*adc0*/  @!P3 FMUL R80, R80, 0.5 ;  /* 0x3f0000005050b820 */ /* 0x000fe20000400000 */
[----:B---3--:R-:W-:Y:S01]  /*add0*/  @!P5 FMUL R65, R65, R65 ;  /* 0x000000414141d220 */ /* 0x008fe20000400000 */
[----:B------:R-:W-:Y:S02]  /*ade0*/  FSETP.GEU.AND P5, PT, R82, -126, PT ;  /* 0xc2fc00005200780b */ /* 0x000fe40003fae000 */
[----:B------:R-:W1:Y:S03]  /*adf0*/  MUFU.EX2 R28, R80 ;  /* 0x00000050001c7308 */ /* 0x000e660000000800 */
[----:B------:R-:W-:Y:S01]  /*ae00*/  @!P6 FMUL R81, R81, 0.5 ;  /* 0x3f0000005151e820 */ /* 0x000fe20000400000 */
[----:B--2---:R-:W-:Y:S01]  /*ae10*/  @!P4 FMUL R66, R66, R66 ;  /* 0x000000424242c220 */ /* 0x004fe20000400000 */
[----:B------:R-:W-:-:S03]  /*ae20*/  FSETP.GEU.AND P4, PT, R83, -126, PT ;  /* 0xc2fc00005300780b */ /* 0x000fc60003f8e000 */
[----:B------:R-:W2:Y:S01]  /*ae30*/  MUFU.EX2 R29, R81 ;  /* 0x00000051001d7308 */ /* 0x000ea20000000800 */
[----:B------:R-:W-:Y:S02]  /*ae40*/  F2FP.F16.F32.PACK_AB R51, R66, R65 ;  /* 0x000000414233723e */ /* 0x000fe400000000ff */
[----:B------:R-:W-:Y:S02]  /*ae50*/  @!P5 FMUL R82, R82, 0.5 ;  /* 0x3f0000005252d820 */ /* 0x000fe40000400000 */
[----:B------:R-:W-:-:S03]  /*ae60*/  WARPGROUP.ARRIVE ;  /* 0x00000000000079c5 */ /* 0x000fc60000000000 */
[----:B------:R-:W3:Y:S01]  /*ae70*/  MUFU.EX2 R13, R82 ;  /* 0x00000052000d7308 */ /* 0x000ee20000000800 */
[----:B-1----:R-:W-:Y:S01]  /*ae80*/  @!P3 FMUL R28, R28, R28 ;  /* 0x0000001c1c1cb220 */ /* 0x002fe20000400000 */
[----:B------:R-:W-:Y:S01]  /*ae90*/  FSETP.GEU.AND P3, PT, R15, -126, PT ;  /* 0xc2fc00000f00780b */ /* 0x000fe20003f6e000 */
[----:B------:R-:W-:Y:S01]  /*aea0*/  @!P4 FMUL R83, R83, 0.5 ;  /* 0x3f0000005353c820 */ /* 0x000fe20000400000 */
[----:B------:R-:W-:Y:S01]  /*aeb0*/  HGMMA.64x96x16.F32 R88, R48, gdesc[UR4].tnspB, R88, gsb0 ;  /* 0x4160000430587df0 */ /* 0x000fe20008000858 */
[----:B------:R-:W-:-:S03]  /*aec0*/  R2UR UR6, R148 ;  /* 0x00000000940672ca */ /* 0x000fc600000e0000 */
        /* <DEDUP_REMOVED lines=11> */
[----:B------:R-:W-:Y:S01]  /*af80*/  F2FP.F16.F32.PACK_AB R53, R22, R13 ;  /* 0x0000000d1635723e */ /* 0x000fe200000000ff */
[----:B------:R-:W-:-:S06]  /*af90*/  @!P5 FMUL R23, R23, 0.5 ;  /* 0x3f0000001717d820 */ /* 0x000fcc0000400000 */
[----:B------:R-:W1:Y:S01]  /*afa0*/  MUFU.EX2 R23, R23 ;  /* 0x0000001700177308 */ /* 0x000e620000000800 */
[----:B--2---:R-:W-:Y:S01]  /*afb0*/  @!P3 FMUL R15, R15, R15 ;  /* 0x0000000f0f0fb220 */ /* 0x004fe20000400000 */
[----:B------:R-:W-:Y:S01]  /*afc0*/  @!P4 FMUL R87, R87, 0.5 ;  /* 0x3f0000005757c820 */ /* 0x000fe20000400000 */
[----:B-1----:R-:W-:Y:S01]  /*afd0*/  @!P5 FMUL R23, R23, R23 ;  /* 0x000000171717d220 */ /* 0x002fe20000400000 */
[----:B------:R-:W-:Y:S02]  /*afe0*/  WARPGROUP.DEPBAR.LE gsb0, 0x0 ;  /* 0x00008000000079c5 */ /* 0x000fe40000010000 */
[----:B------:R-:W-:Y:S01]  /*aff0*/  FADD R48, R145, R26 ;  /* 0x0000001a91307221 */ /* 0x000fe20000000000 */
[----:B------:R-:W-:Y:S01]  /*b000*/  FADD R26, R24, R25 ;  /* 0x00000019181a7221 */ /* 0x000fe20000000000 */
[----:B------:R-:W-:Y:S01]  /*b010*/  SEL R25, R17, RZ, P2 ;  /* 0x000000ff11197207 */ /* 0x000fe20001000000 */
[----:B------:R-:W1:Y:S01]  /*b020*/  MUFU.EX2 R24, R85 ;  /* 0x0000005500187308 */ /* 0x000e620000000800 */
[----:B------:R-:W-:Y:S01]  /*b030*/  FADD R48, R48, R27 ;  /* 0x0000001b30307221 */ /* 0x000fe20000000000 */
[----:B------:R-:W-:-:S02]  /*b040*/  FADD R149, R26, R149 ;  /* 0x000000951a957221 */ /* 0x000fc40000000000 */
[----:B------:R-:W-:Y:S02]  /*b050*/  IMAD R17, R25, 0x8, R14 ;  /* 0x0000000819117824 */ /* 0x000fe400078e020e */
[----:B------:R-:W-:Y:S01]  /*b060*/  FADD R151, R48, R151 ;  /* 0x0000009730977221 */ /* 0x000fe20000000000 */
[----:B------:R-:W-:Y:S01]  /*b070*/  FADD R149, R149, R150 ;  /* 0x0000009695957221 */ /* 0x000fe20000000000 */
[----:B------:R-:W2:Y:S02]  /*b080*/  MUFU.EX2 R26, R87 ;  /* 0x00000057001a7308 */ /* 0x000ea40000000800 */
[----:B------:R-:W-:Y:S01]  /*b090*/  FADD R146, R151, R146 ;  /* 0x0000009297927221 */ /* 0x000fe20000000000 */
[----:B------:R-:W-:Y:S01]  /*b0a0*/  FADD R30, R149, R30 ;  /* 0x0000001e951e7221 */ /* 0x000fe20000000000 */
[----:B------:R-:W-:Y:S02]  /*b0b0*/  MOV R149, 0x80000020 ;  /* 0x8000002000957802 */ /* 0x000fe40000000f00 */
[----:B------:R-:W-:Y:S01]  /*b0c0*/  FADD R31, R146, R31 ;  /* 0x0000001f921f7221 */ /* 0x000fe20000000000 */
[----:B------:R-:W-:Y:S01]  /*b0d0*/  FADD R153, R30, R153 ;  /* 0x000000991e997221 */ /* 0x000fe20000000000 */
[----:B------:R-:W-:Y:S01]  /*b0e0*/  R2UR UR7, R149 ;  /* 0x00000000950772ca */ /* 0x000fe200000e0000 */
[----:B-1----:R-:W-:Y:S01]  /*b0f0*/  @!P6 FMUL R24, R24, R24 ;  /* 0x000000181818e220 */ /* 0x002fe20000400000 */
[----:B------:R-:W-:Y:S01]  /*b100*/  FADD R31, R31, R152 ;  /* 0x000000981f1f7221 */ /* 0x000fe20000000000 */
[----:B------:R-:W-:Y:S01]  /*b110*/  FADD R156, R153, R156 ;  /* 0x0000009c999c7221 */ /* 0x000fe20000000000 */
[----:B------:R-:W-:-:S02]  /*b120*/  PRMT R17, RZ, 0x654, R17 ;  /* 0x00000654ff117816 */ /* 0x000fc40000000011 */
[----:B------:R-:W-:Y:S01]  /*b130*/  F2FP.F16.F32.PACK_AB R54, R24, R15 ;  /* 0x0000000f1836723e */ /* 0x000fe200000000ff */
[----:B------:R-:W-:Y:S01]  /*b140*/  FADD R154, R31, R154 ;  /* 0x0000009a1f9a7221 */ /* 0x000fe20000000000 */
[----:B------:R-:W-:Y:S01]  /*b150*/  FADD R156, R156, R155 ;  /* 0x0000009b9c9c7221 */ /* 0x000fe20000000000 */
[----:B--2---:R-:W-:Y:S02]  /*b160*/  @!P4 FMUL R26, R26, R26 ;  /* 0x0000001a1a1ac220 */ /* 0x004fe40000400000 */
[----:B------:R-:W-:Y:S01]  /*b170*/  FADD R157, R154, R157 ;  /* 0x0000009d9a9d7221 */ /* 0x000fe20000000000 */
[----:B------:R-:W-:Y:S02]  /*b180*/  FADD R35, R156, R35 ;  /* 0x000000239c237221 */ /* 0x000fe40000000000 */
[----:B------:R-:W-:Y:S01]  /*b190*/  F2FP.F16.F32.PACK_AB R55, R26, R23 ;  /* 0x000000171a37723e */ /* 0x000fe200000000ff */
[----:B------:R-:W-:Y:S01]  /*b1a0*/  FADD R34, R157, R34 ;  /* 0x000000229d227221 */ /* 0x000fe20000000000 */
[----:B------:R-:W-:-:S02]  /*b1b0*/  FADD R35, R35, R32 ;  /* 0x0000002023237221 */ /* 0x000fc40000000000 */
[----:B------:R-:W-:Y:S01]  /*b1c0*/  WARPGROUP.ARRIVE ;  /* 0x00000000000079c5 */ /* 0x000fe20000000000 */
[----:B------:R-:W-:Y:S01]  /*b1d0*/  FADD R34, R34, R33 ;  /* 0x0000002122227221 */ /* 0x000fe20000000000 */
[----:B------:R-:W-:-:S03]  /*b1e0*/  FADD R158, R35, R158 ;  /* 0x0000009e239e7221 */ /* 0x000fc60000000000 */
[----:B------:R-:W-:Y:S01]  /*b1f0*/  FADD R159, R34, R159 ;  /* 0x0000009f229f7221 */ /* 0x000fe20000000000 */
[----:B------:R-:W-:Y:S01]  /*b200*/  HGMMA.64x96x16.F32 R88, R52, gdesc[UR4].tnspB, R88, gsb0 ;  /* 0x4160000434587df0 */ /* 0x000fe20008000858 */
[----:B------:R-:W-:Y:S02]  /*b210*/  FADD R161, R158, R161 ;  /* 0x000000a19ea17221 */ /* 0x000fe40000000000 */
[----:B------:R-:W-:Y:S02]  /*b220*/  FADD R160, R159, R160 ;  /* 0x000000a09fa07221 */ /* 0x000fe40000000000 */
[----:B------:R-:W-:Y:S02]  /*b230*/  FADD R36, R161, R36 ;  /* 0x00000024a1247221 */ /* 0x000fe40000000000 */
[----:B------:R-:W-:Y:S02]  /*b240*/  FADD R37, R160, R37 ;  /* 0x00000025a0257221 */ /* 0x000fe40000000000 */
[----:B------:R-:W-:-:S02]  /*b250*/  FADD R39, R36, R39 ;  /* 0x0000002724277221 */ /* 0x000fc40000000000 */
[----:B------:R-:W-:Y:S02]  /*b260*/  FADD R38, R37, R38 ;  /* 0x0000002625267221 */ /* 0x000fe40000000000 */
        /* <DEDUP_REMOVED lines=27> */
[----:B------:R-:W-:Y:S01]  /*b420*/  FADD R13, R13, R26 ;  /* 0x0000001a0d0d7221 */ /* 0x000fe20000000000 */
[----:B------:R-:W-:Y:S02]  /*b430*/  WARPGROUP.DEPBAR.LE gsb0, 0x0 ;  /* 0x00008000000079c5 */ /* 0x000fe40000010000 */
[----:B------:R1:W-:Y:S01]  /*b440*/  SYNCS.ARRIVE.TRANS64.RED.A1T0 RZ, [R17+URZ], RZ ;  /* 0x000000ff11ff79a7 */ /* 0x0003e2000810043f */
[----:B------:R-:W-:Y:S05]  /*b450*/  @P1 BRA `(.L_x_46) ;  /* 0x0000000000dc1947 */ /* 0x000fea0003800000 */
[----:B------:R-:W-:Y:S01]  /*b460*/  ISETP.LT.OR P1, PT, R8, 0x1, !P0 ;  /* 0x000000010800780c */ /* 0x000fe20004721670 */
[----:B------:R-:W-:-:S12]  /*b470*/  BSSY B0, `(.L_x_47) ;  /* 0x0000034000007945 */ /* 0x000fd80003800000 */
[----:B------:R-:W-:Y:S05]  /*b480*/  @P1 BRA `(.L_x_48) ;  /* 0x0000000000c81947 */ /* 0x000fea0003800000 */
[----:B------:R-:W-:Y:S02]  /*b490*/  ISETP.NE.AND P2, PT, R0, RZ, PT ;  /* 0x000000ff0000720c */ /* 0x000fe40003f45270 */
[----:B-1----:R-:W-:Y:S02]  /*b4a0*/  LEA R17, R5, R2, 0x3 ;  /* 0x0000000205117211 */ /* 0x002fe400078e18ff */
[----:B------:R-:W-:-:S09]  /*b4b0*/  SHF.L.U32 R22, R6, 0x1f, RZ ;  /* 0x0000001f06167819 */ /* 0x000fd200000006ff */
.L_x_49:
        /* <DEDUP_REMOVED lines=10> */
.L_x_50:
        /* <DEDUP_REMOVED lines=16> */
[----:B------:R-:W-:Y:S01]  /*b660*/  USHF.L.U32 UR27, UR27, 0x7, URZ ;  /* 0x000000071b1b7899 */ /* 0x000fe2000800063f */
[----:B------:R-:W-:Y:S01]  /*b670*/  VIADD R9, R9, 0x1 ;  /* 0x0000000109097836 */ /* 0x000fe20000000000 */
        /* <DEDUP_REMOVED lines=19> */
.L_x_48:
[----:B------:R-:W-:Y:S05]  /*b7b0*/  BSYNC B0 ;  /* 0x0000000000007941 */ /* 0x000fea0003800000 */
.L_x_47:
[----:B------:R-:W-:-:S07]  /*b7c0*/  IADD3 R8, R8, -0x1, RZ ;  /* 0xffffffff08087810 */ /* 0x000fce0007ffe0ff */
.L_x_46:
[C---:B------:R-:W-:Y:S01]  /*b7d0*/  ISETP.GT.AND P3, PT, R18.reuse, 0x1, PT ;  /* 0x000000011200780c */ /* 0x040fe20003f64270 */
[----:B-1----:R-:W-:Y:S01]  /*b7e0*/  VIADD R17, R7, 0x1 ;  /* 0x0000000107117836 */ /* 0x002fe20000000000 */
[----:B------:R-:W-:Y:S01]  /*b7f0*/  IADD3 R7, R25, 0x1, RZ ;  /* 0x0000000119077810 */ /* 0x000fe20007ffe0ff */
[----:B------:R-:W-:Y:S01]  /*b800*/  VIADD R18, R18, 0xffffffff ;  /* 0xffffffff12127836 */ /* 0x000fe20000000000 */
[----:B------:R-:W-:Y:S02]  /*b810*/  IADD3 R12, R12, 0x80, RZ ;  /* 0x000000800c0c7810 */ /* 0x000fe40007ffe0ff */
[----:B------:R-:W-:Y:S02]  /*b820*/  ISETP.NE.AND P1, PT, R17, 0x4, PT ;  /* 0x000000041100780c */ /* 0x000fe40003f25270 */
[----:B------:R-:W-:Y:S02]  /*b830*/  ISETP.NE.AND P2, PT, R7, 0x4, PT ;  /* 0x000000040700780c */ /* 0x000fe40003f45270 */
[----:B------:R-:W-:-:S02]  /*b840*/  SEL R23, RZ, 0x1, P1 ;  /* 0x00000001ff177807 */ /* 0x000fc40000800000 */
[----:B------:R-:W-:Y:S02]  /*b850*/  MOV R22, R20 ;  /* 0x0000001400167202 */ /* 0x000fe40000000f00 */
[----:B------:R-:W-:Y:S01]  /*b860*/  LOP3.LUT R4, R4, R23, RZ, 0x3c, !PT ;  /* 0x0000001704047212 */ /* 0x000fe200078e3cff */
[----:B------:R-:W-:Y:S01]  /*b870*/  IMAD.MOV.U32 R23, RZ, RZ, R19 ;  /* 0x000000ffff177224 */ /* 0x000fe200078e0013 */
[----:B------:R-:W-:Y:S02]  /*b880*/  SEL R17, R17, RZ, P1 ;  /* 0x000000ff11117207 */ /* 0x000fe40000800000 */
[----:B------:R-:W-:Y:S01]  /*b890*/  SEL R7, R7, RZ, P2 ;  /* 0x000000ff07077207 */ /* 0x000fe20001000000 */
[----:B------:R-:W-:Y:S06]  /*b8a0*/  @P3 BRA `(.L_x_51) ;  /* 0xffffffc000d03947 */ /* 0x000fec000383ffff */
.L_x_37:
[----:B------:R-:W-:Y:S05]  /*b8b0*/  WARPSYNC.ALL ;  /* 0x0000000000007948 */ /* 0x000fea0003800000 */
[----:B------:R-:W2:Y:S01]  /*b8c0*/  SHFL.BFLY PT, R0, R15, 0x1, 0x1f ;  /* 0x0c201f000f007f89 */ /* 0x000ea200000e0000 */
[----:B------:R-:W-:Y:S01]  /*b8d0*/  BSSY B0, `(.L_x_52) ;  /* 0x0000023000007945 */ /* 0x000fe20003800000 */
[----:B------:R-:W-:Y:S01]  /*b8e0*/  IMAD.MOV.U32 R7, RZ, RZ, 0x7f800000 ;  /* 0x7f800000ff077424 */ /* 0x000fe200078e00ff */
[----:B------:R-:W-:Y:S01]  /*b8f0*/  MOV R8, 0x3f800000 ;  /* 0x3f80000000087802 */ /* 0x000fe20000000f00 */
[----:B------:R-:W3:Y:S01]  /*b900*/  SHFL.BFLY PT, R4, R13, 0x1, 0x1f ;  /* 0x0c201f000d047f89 */ /* 0x000ee200000e0000 */
[----:B------:R-:W-:Y:S01]  /*b910*/  MOV R9, 0x7f800000 ;  /* 0x7f80000000097802 */ /* 0x000fe20000000f00 */
[----:B--2---:R-:W-:Y:S01]  /*b920*/  FADD R0, R0, R15 ;  /* 0x0000000f00007221 */ /* 0x004fe20000000000 */
[----:B---3--:R-:W-:-:S04]  /*b930*/  FADD R14, R4, R13 ;  /* 0x0000000d040e7221 */ /* 0x008fc80000000000 */
[----:B------:R-:W2:Y:S01]  /*b940*/  SHFL.BFLY PT, R3, R0, 0x2, 0x1f ;  /* 0x0c401f0000037f89 */ /* 0x000ea200000e0000 */
[----:B------:R-:W-:-:S03]  /*b950*/  IMAD.MOV.U32 R4, RZ, RZ, 0x3f800000 ;  /* 0x3f800000ff047424 */ /* 0x000fc600078e00ff */
[----:B------:R-:W3:Y:S01]  /*b960*/  SHFL.BFLY PT, R17, R14, 0x2, 0x1f ;  /* 0x0c401f000e117f89 */ /* 0x000ee200000e0000 */
[C---:B--2---:R-:W-:Y:S01]  /*b970*/  FSETP.NE.AND P0, PT, R0.reuse, -R3, PT ;  /* 0x800000030000720b */ /* 0x044fe20003f05000 */
[----:B------:R-:W-:Y:S01]  /*b980*/  FADD R3, R0, R3 ;  /* 0x0000000300037221 */ /* 0x000fe20000000000 */
[----:B---3--:R-:W-:-:S11]  /*b990*/  FADD R6, R14, R17 ;  /* 0x000000110e067221 */ /* 0x008fd60000000000 */
[----:B------:R-:W-:Y:S05]  /*b9a0*/  @!P0 BRA `(.L_x_53) ;  /* 0x0000000000548947 */ /* 0x000fea0003800000 */
[----:B------:R-:W-:Y:S01]  /*b9b0*/  VIADD R0, R3, 0x1800000 ;  /* 0x0180000003007836 */ /* 0x000fe20000000000 */
[----:B------:R-:W-:Y:S04]  /*b9c0*/  BSSY B1, `(.L_x_54) ;  /* 0x000000c000017945 */ /* 0x000fe80003800000 */
[----:B------:R-:W-:-:S04]  /*b9d0*/  LOP3.LUT R0, R0, 0x7f800000, RZ, 0xc0, !PT ;  /* 0x7f80000000007812 */ /* 0x000fc800078ec0ff */
[----:B------:R-:W-:-:S13]  /*b9e0*/  ISETP.GT.U32.AND P0, PT, R0, 0x1ffffff, PT ;  /* 0x01ffffff0000780c */ /* 0x000fda0003f04070 */
[----:B------:R-:W-:Y:S05]  /*b9f0*/  @P0 BRA `(.L_x_55) ;  /* 0x0000000000100947 */ /* 0x000fea0003800000 */
[----:B------:R-:W-:-:S07]  /*ba00*/  MOV R12, 0xba20 ;  /* 0x0000ba20000c7802 */ /* 0x000fce0000000f00 */
[----:B-1----:R-:W-:Y:S05]  /*ba10*/  CALL.REL.NOINC `($__internal_0_$__cuda_sm20_rcp_rn_f32_slowpath) ;  /* 0x0000001400607944 */ /* 0x002fea0003c00000 */
[----:B------:R-:W-:Y:S01]  /*ba20*/  MOV R4, R0 ;  /* 0x0000000000047202 */ /* 0x000fe20000000f00 */
[----:B------:R-:W-:Y:S06]  /*ba30*/  BRA `(.L_x_56) ;  /* 0x0000000000107947 */ /* 0x000fec0003800000 */
.L_x_55:
[----:B------:R-:W2:Y:S02]  /*ba40*/  MUFU.RCP R4, R3 ;  /* 0x0000000300047308 */ /* 0x000ea40000001000 */
[----:B--2---:R-:W-:-:S04]  /*ba50*/  FFMA R0, R3, R4, -1 ;  /* 0xbf80000003007423 */ /* 0x004fc80000000004 */
[----:B------:R-:W-:-:S04]  /*ba60*/  FADD.FTZ R5, -R0, -RZ ;  /* 0x800000ff00057221 */ /* 0x000fc80000010100 */
[----:B------:R-:W-:-:S07]  /*ba70*/  FFMA R4, R4, R5, R4 ;  /* 0x0000000504047223 */ /* 0x000fce0000000004 */
.L_x_56:
[----:B------:R-:W-:Y:S05]  /*ba80*/  BSYNC B1 ;  /* 0x0000000000017941 */ /* 0x000fea0003800000 */
.L_x_54:
[----:B------:R-:W-:Y:S01]  /*ba90*/  FSETP.GEU.AND P0, PT, |R3|, 1.175494350822287508e-38, PT ;  /* 0x008000000300780b */ /* 0x000fe20003f0e200 */
[----:B------:R-:W-:-:S12]  /*baa0*/  ULDC UR6, c[0x0][0x600] ;  /* 0x0001800000067ab9 */ /* 0x000fd80000000800 */
[----:B------:R-:W-:-:S04]  /*bab0*/  @!P0 FMUL R3, R3, 16777216 ;  /* 0x4b80000003038820 */ /* 0x000fc80000400000 */
[----:B------:R-:W2:Y:S02]  /*bac0*/  MUFU.LG2 R0, R3 ;  /* 0x0000000300007308 */ /* 0x000ea40000000c00 */
[----:B--2---:R-:W-:-:S04]  /*bad0*/  @!P0 FADD R0, R0, -24 ;  /* 0xc1c0000000008421 */ /* 0x004fc80000000000 */
[----:B------:R-:W-:-:S04]  /*bae0*/  FMUL R0, R0, 0.69314718246459960938 ;  /* 0x3f31721800007820 */ /* 0x000fc80000400000 */
[----:B------:R-:W-:-:S07]  /*baf0*/  FFMA R9, R19, UR6, R0 ;  /* 0x0000000613097c23 */ /* 0x000fce0008000000 */
.L_x_53:
[----:B------:R-:W-:Y:S05]  /*bb00*/  BSYNC B0 ;  /* 0x0000000000007941 */ /* 0x000fea0003800000 */
.L_x_52:
[----:B------:R-:W-:Y:S01]  /*bb10*/  FSETP.NE.AND P0, PT, R14, -R17, PT ;  /* 0x800000110e00720b */ /* 0x000fe20003f05000 */
[----:B------:R-:W-:Y:S01]  /*bb20*/  ULDC UR4, c[0x0][0x608] ;  /* 0x0001820000047ab9 */ /* 0x000fe20000000800 */
[----:B------:R-:W-:Y:S01]  /*bb30*/  BSSY B0, `(.L_x_57) ;  /* 0x0000031000007945 */ /* 0x000fe20003800000 */
[----:B------:R-:W-:-:S04]  /*bb40*/  FMUL R4, R4, UR4 ;  /* 0x0000000404047c20 */ /* 0x000fc80008400000 */
        /* <DEDUP_REMOVED lines=24> */
[----:B------:R-:W-:Y:S06]  /*bcd0*/  @!P0 BRA `(.L_x_58) ;  /* 0x0000000000588947 */ /* 0x000fec0003800000 */
[----:B------:R-:W-:Y:S01]  /*bce0*/  VIADD R0, R6, 0x1800000 ;  /* 0x0180000006007836 */ /* 0x000fe20000000000 */
[----:B------:R-:W-:Y:S04]  /*bcf0*/  BSSY B1, `(.L_x_59) ;  /* 0x000000d000017945 */ /* 0x000fe80003800000 */
[----:B------:R-:W-:-:S04]  /*bd00*/  LOP3.LUT R0, R0, 0x7f800000, RZ, 0xc0, !PT ;  /* 0x7f80000000007812 */ /* 0x000fc800078ec0ff */
[----:B------:R-:W-:-:S13]  /*bd10*/  ISETP.GT.U32.AND P0, PT, R0, 0x1ffffff, PT ;  /* 0x01ffffff0000780c */ /* 0x000fda0003f04070 */
[----:B------:R-:W-:Y:S05]  /*bd20*/  @P0 BRA `(.L_x_60) ;  /* 0x0000000000140947 */ /* 0x000fea0003800000 */
[----:B------:R-:W-:Y:S02]  /*bd30*/  MOV R3, R6 ;  /* 0x0000000600037202 */ /* 0x000fe40000000f00 */
[----:B------:R-:W-:-:S07]  /*bd40*/  MOV R12, 0xbd60 ;  /* 0x0000bd60000c7802 */ /* 0x000fce0000000f00 */
[----:B-1----:R-:W-:Y:S05]  /*bd50*/  CALL.REL.NOINC `($__internal_0_$__cuda_sm20_rcp_rn_f32_slowpath) ;  /* 0x0000001000907944 */ /* 0x002fea0003c00000 */
[----:B------:R-:W-:Y:S01]  /*bd60*/  IMAD.MOV.U32 R8, RZ, RZ, R0 ;  /* 0x000000ffff087224 */ /* 0x000fe200078e0000 */
[----:B------:R-:W-:Y:S06]  /*bd70*/  BRA `(.L_x_61) ;  /* 0x0000000000107947 */ /* 0x000fec0003800000 */
.L_x_60:
[----:B------:R-:W2:Y:S02]  /*bd80*/  MUFU.RCP R3, R6 ;  /* 0x0000000600037308 */ /* 0x000ea40000001000 */
[----:B--2---:R-:W-:-:S04]  /*bd90*/  FFMA R0, R6, R3, -1 ;  /* 0xbf80000006007423 */ /* 0x004fc80000000003 */
[----:B------:R-:W-:-:S04]  /*bda0*/  FADD.FTZ R0, -R0, -RZ ;  /* 0x800000ff00007221 */ /* 0x000fc80000010100 */
[----:B------:R-:W-:-:S07]  /*bdb0*/  FFMA R8, R3, R0, R3 ;  /* 0x0000000003087223 */ /* 0x000fce0000000003 */
.L_x_61:
[----:B------:R-:W-:Y:S05]  /*bdc0*/  BSYNC B1 ;  /* 0x0000000000017941 */ /* 0x000fea0003800000 */
.L_x_59:
[----:B------:R-:W-:Y:S01]  /*bdd0*/  FSETP.GEU.AND P0, PT, |R6|, 1.175494350822287508e-38, PT ;  /* 0x008000000600780b */ /* 0x000fe20003f0e200 */
[----:B------:R-:W-:-:S12]  /*bde0*/  ULDC UR4, c[0x0][0x600] ;  /* 0x0001800000047ab9 */ /* 0x000fd80000000800 */
[----:B------:R-:W-:-:S04]  /*bdf0*/  @!P0 FMUL R6, R6, 16777216 ;  /* 0x4b80000006068820 */ /* 0x000fc80000400000 */
[----:B------:R-:W2:Y:S02]  /*be00*/  MUFU.LG2 R0, R6 ;  /* 0x0000000600007308 */ /* 0x000ea40000000c00 */
[----:B--2---:R-:W-:-:S04]  /*be10*/  @!P0 FADD R0, R0, -24 ;  /* 0xc1c0000000008421 */ /* 0x004fc80000000000 */
[----:B------:R-:W-:-:S04]  /*be20*/  FMUL R7, R0, 0.69314718246459960938 ;  /* 0x3f31721800077820 */ /* 0x000fc80000400000 */
[----:B------:R-:W-:-:S07]  /*be30*/  FFMA R7, R20, UR4, R7 ;  /* 0x0000000414077c23 */ /* 0x000fce0008000007 */
.L_x_58:
[----:B------:R-:W-:Y:S05]  /*be40*/  BSYNC B0 ;  /* 0x0000000000007941 */ /* 0x000fea0003800000 */
.L_x_57:
[C---:B------:R-:W-:Y:S01]  /*be50*/  LOP3.LUT P0, RZ, R16.reuse, 0x3, RZ, 0xc0, !PT ;  /* 0x0000000310ff7812 */ /* 0x040fe2000780c0ff */
[----:B------:R-:W-:Y:S01]  /*be60*/  ULDC UR4, c[0x0][0x608] ;  /* 0x0001820000047ab9 */ /* 0x000fe20000000800 */
[----:B------:R-:W-:Y:S01]  /*be70*/  LOP3.LUT R17, R16, 0x7f, RZ, 0xc0, !PT ;  /* 0x0000007f10117812 */ /* 0x000fe200078ec0ff */
[----:B------:R-:W-:Y:S01]  /*be80*/  ULDC.64 UR8, c[0x0][0x208] ;  /* 0x0000820000087ab9 */ /* 0x000fe20000000a00 */
[----:B------:R-:W-:Y:S01]  /*be90*/  FMUL R8, R8, UR4 ;  /* 0x0000000408087c20 */ /* 0x000fe20008400000 */
[----:B------:R-:W-:Y:S01]  /*bea0*/  BSSY B0, `(.L_x_62) ;  /* 0x0000018000007945 */ /* 0x000fe20003800000 */
[----:B------:R-:W-:-:S07]  /*beb0*/  SHF.R.U32.HI R18, RZ, 0x5, R17 ;  /* 0x00000005ff127819 */ /* 0x000fce0000011611 */
[----:B------:R-:W-:Y:S05]  /*bec0*/  @P0 BRA `(.L_x_63) ;  /* 0x0000000000540947 */ /* 0x000fea0003800000 */
[----:B------:R-:W2:Y:S01]  /*bed0*/  S2UR UR4, SR_CTAID.X ;  /* 0x00000000000479c3 */ /* 0x000ea20000002500 */
[----:B------:R-:W-:Y:S02]  /*bee0*/  SHF.R.U32.HI R0, RZ, 0x2, R16 ;  /* 0x00000002ff007819 */ /* 0x000fe40000011610 */
[----:B------:R-:W-:Y:S02]  /*bef0*/  SHF.L.U32 R3, R18, 0x4, RZ ;  /* 0x0000000412037819 */ /* 0x000fe400000006ff */
[----:B------:R-:W-:-:S04]  /*bf00*/  LOP3.LUT R0, R0, 0x7, RZ, 0xc0, !PT ;  /* 0x0000000700007812 */ /* 0x000fc800078ec0ff */
[----:B------:R-:W-:Y:S01]  /*bf10*/  LOP3.LUT R0, R3, 0xfffffff0, R0, 0xe2, !PT ;  /* 0xfffffff003007812 */ /* 0x000fe200078ee200 */
[----:B--2---:R-:W-:-:S03]  /*bf20*/  USHF.L.U32 UR6, UR4, 0x6, URZ ;  /* 0x0000000604067899 */ /* 0x004fc6000800063f */
[----:B------:R-:W-:Y:S02]  /*bf30*/  ULDC.64 UR4, c[0x0][0x688] ;  /* 0x0001a20000047ab9 */ /* 0x000fe40000000a00 */
[----:B------:R-:W-:Y:S02]  /*bf40*/  UIMAD UR4, UR36, UR4, UR6 ;  /* 0x00000004240472a4 */ /* 0x000fe4000f8e0206 */
[----:B------:R-:W-:Y:S02]  /*bf50*/  LOP3.LUT R3, R0, UR6, RZ, 0xfc, !PT ;  /* 0x0000000600037c12 */ /* 0x000fe4000f8efcff */
[----:B------:R-:W-:-:S03]  /*bf60*/  UIMAD UR4, UR37, UR5, UR4 ;  /* 0x00000005250472a4 */ /* 0x000fc6000f8e0204 */
[C---:B------:R-:W-:Y:S01]  /*bf70*/  VIADD R4, R3.reuse, 0x8 ;  /* 0x0000000803047836 */ /* 0x040fe20000000000 */
[----:B------:R-:W-:Y:S02]  /*bf80*/  ULDC UR5, c[0x0][0x288] ;  /* 0x0000a20000057ab9 */ /* 0x000fe40000000800 */
[----:B------:R-:W-:Y:S02]  /*bf90*/  ISETP.GE.U32.AND P0, PT, R3, UR5, PT ;  /* 0x0000000503007c0c */ /* 0x000fe4000bf06070 */
[----:B------:R-:W-:Y:S02]  /*bfa0*/  IADD3 R0, P2, R0, UR4, RZ ;  /* 0x0000000400007c10 */ /* 0x000fe4000ff5e0ff */
[----:B------:R-:W-:Y:S01]  /*bfb0*/  ISETP.GE.U32.AND P1, PT, R4, UR5, PT ;  /* 0x0000000504007c0c */ /* 0x000fe2000bf26070 */
[----:B------:R-:W-:Y:S01]  /*bfc0*/  ULDC.64 UR4, c[0x0][0x680] ;  /* 0x0001a00000047ab9 */ /* 0x000fe20000000a00 */
[----:B------:R-:W-:Y:S02]  /*bfd0*/  IADD3.X R3, RZ, RZ, RZ, P2, !PT ;  /* 0x000000ffff037210 */ /* 0x000fe400017fe4ff */
[----:B------:R-:W-:-:S04]  /*bfe0*/  LEA R4, P2, R0, UR4, 0x2 ;  /* 0x0000000400047c11 */ /* 0x000fc8000f8410ff */
[----:B------:R-:W-:-:S05]  /*bff0*/  LEA.HI.X R5, R0, UR5, R3, 0x2, P2 ;  /* 0x0000000500057c11 */ /* 0x000fca00090f1403 */
[----:B------:R2:W-:Y:S04]  /*c000*/  @!P0 STG.E desc[UR8][R4.64], R9 ;  /* 0x0000000904008986 */ /* 0x0005e8000c101908 */
[----:B------:R2:W-:Y:S02]  /*c010*/  @!P1 STG.E desc[UR8][R4.64+0x20], R7 ;  /* 0x0000200704009986 */ /* 0x0005e4000c101908 */
.L_x_63:
[----:B------:R-:W-:Y:S05]  /*c020*/  BSYNC B0 ;  /* 0x0000000000007941 */ /* 0x000fea0003800000 */
.L_x_62:
[----:B------:R-:W-:Y:S01]  /*c030*/  ULDC.64 UR4, c[0x0][0x730] ;  /* 0x0001cc0000047ab9 */ /* 0x000fe20000000a00 */
[-C--:B------:R-:W-:Y:S01]  /*c040*/  FMUL R19, R90, R8.reuse ;  /* 0x000000085a137220 */ /* 0x080fe20000400000 */
[----:B------:R-:W-:Y:S01]  /*c050*/  ISETP.NE.U32.AND P0, PT, RZ, UR4, PT ;  /* 0x00000004ff007c0c */ /* 0x000fe2000bf05070 */
[-C--:B------:R-:W-:Y:S01]  /*c060*/  FMUL R91, R91, R8.reuse ;  /* 0x000000085b5b7220 */ /* 0x080fe20000400000 */
[-C--:B------:R-:W-:Y:S01]  /*c070*/  FMUL R23, R94, R8.reuse ;  /* 0x000000085e177220 */ /* 0x080fe20000400000 */
[-C--:B------:R-:W-:Y:S01]  /*c080*/  FMUL R95, R95, R8.reuse ;  /* 0x000000085f5f7220 */ /* 0x080fe20000400000 */
[----:B------:R-:W-:Y:S01]  /*c090*/  ISETP.NE.AND.EX P0, PT, RZ, UR5, PT, P0 ;  /* 0x00000005ff007c0c */ /* 0x000fe2000bf05300 */
        /* <DEDUP_REMOVED lines=20> */
[----:B------:R-:W-:Y:S06]  /*c1e0*/  @P0 BRA `(.L_x_64) ;  /* 0x0000000000200947 */ /* 0x000fec0003800000 */
[----:B------:R-:W-:Y:S02]  /*c1f0*/  ULDC.64 UR4, c[0x0][0x728] ;  /* 0x0001ca0000047ab9 */ /* 0x000fe40000000a00 */
[----:B------:R-:W-:-:S04]  /*c200*/  ISETP.NE.U32.AND P0, PT, RZ, UR4, PT ;  /* 0x00000004ff007c0c */ /* 0x000fc8000bf05070 */
[----:B------:R-:W-:-:S13]  /*c210*/  ISETP.NE.AND.EX P0, PT, RZ, UR5, PT, P0 ;  /* 0x00000005ff007c0c */ /* 0x000fda000bf05300 */
[----:B------:R-:W-:Y:S05]  /*c220*/  @!P0 BRA `(.L_x_65) ;  /* 0x00000000000c8947 */ /* 0x000fea0003800000 */
[----:B--2---:R-:W2:Y:S02]  /*c230*/  LDC.64 R4, c[0x0][0x728] ;  /* 0x0001ca00ff047b82 */ /* 0x004ea40000000a00 */
[----:B--2---:R4:W5:Y:S01]  /*c240*/  LDG.E R4, desc[UR8][R4.64] ;  /* 0x0000000804047981 */ /* 0x004962000c1e1900 */
[----:B------:R-:W-:Y:S05]  /*c250*/  BRA `(.L_x_64) ;  /* 0x0000000000047947 */ /* 0x000fea0003800000 */
.L_x_65:
[----:B--2---:R-:W3:Y:S02]  /*c260*/  LDC R4, c[0x0][0x720] ;  /* 0x0001c800ff047b82 */ /* 0x004ee40000000800 */
.L_x_64:
[----:B------:R-:W-:Y:S01]  /*c270*/  MOV R0, RZ ;  /* 0x000000ff00007202 */ /* 0x000fe20000000f00 */
[----:B---3-5:R-:W-:-:S03]  /*c280*/  IMAD.MOV.U32 R28, RZ, RZ, R4 ;  /* 0x000000ffff1c7224 */ /* 0x028fc600078e0004 */
[----:B------:R-:W-:-:S13]  /*c290*/  LOP3.LUT P0, RZ, R0, 0x1bf, RZ, 0xc0, !PT ;  /* 0x000001bf00ff7812 */ /* 0x000fda000780c0ff */
[----:B------:R-:W-:Y:S05]  /*c2a0*/  @!P0 BRA `(.L_x_66) ;  /* 0x0000000000408947 */ /* 0x000fea0003800000 */
[----:B------:R-:W-:Y:S01]  /*c2b0*/  MOV R0, 0x0 ;  /* 0x0000000000007802 */ /* 0x000fe20000000f00 */
[----:B------:R-:W-:Y:S01]  /*c2c0*/  ULDC.64 UR4, c[0x4][0x70] ;  /* 0x01001c0000047ab9 */ /* 0x000fe20000000a00 */
[----:B------:R-:W-:Y:S01]  /*c2d0*/  ULDC.64 UR6, c[0x4][0x8] ;  /* 0x0100020000067ab9 */ /* 0x000fe20000000a00 */
[----:B--2---:R-:W-:Y:S01]  /*c2e0*/  MOV R4, UR4 ;  /* 0x0000000400047c02 */ /* 0x004fe20008000f00 */
[----:B------:R2:W3:Y:S01]  /*c2f0*/  LDC.64 R14, c[0x4][R0] ;  /* 0x01000000000e7b82 */ /* 0x0004e20000000a00 */
[----:B----4-:R-:W-:Y:S01]  /*c300*/  IMAD.U32 R5, RZ, RZ, UR5 ;  /* 0x00000005ff057e24 */ /* 0x010fe2000f8e00ff */
[----:B------:R-:W-:Y:S01]  /*c310*/  ULDC.64 UR4, c[0x4][0x78] ;  /* 0x01001e0000047ab9 */ /* 0x000fe20000000a00 */
[----:B------:R-:W-:Y:S01]  /*c320*/  MOV R10, UR6 ;  /* 0x00000006000a7c02 */ /* 0x000fe20008000f00 */
[----:B------:R-:W-:Y:S01]  /*c330*/  IMAD.U32 R7, RZ, RZ, UR5 ;  /* 0x00000005ff077e24 */ /* 0x000fe2000f8e00ff */
[----:B------:R-:W-:Y:S01]  /*c340*/  MOV R6, UR4 ;  /* 0x0000000400067c02 */ /* 0x000fe20008000f00 */
[----:B------:R-:W-:Y:S01]  /*c350*/  IMAD.U32 R11, RZ, RZ, UR7 ;  /* 0x00000007ff0b7e24 */ /* 0x000fe2000f8e00ff */
[----:B------:R-:W-:Y:S01]  /*c360*/  MOV R8, 0x70 ;  /* 0x0000007000087802 */ /* 0x000fe20000000f00 */
[----:B------:R-:W-:Y:S01]  /*c370*/  IMAD.MOV.U32 R12, RZ, RZ, 0x1 ;  /* 0x00000001ff0c7424 */ /* 0x000fe200078e00ff */
[----:B--2---:R-:W-:-:S07]  /*c380*/  MOV R13, RZ ;  /* 0x000000ff000d7202 */ /* 0x004fce0000000f00 */
[----:B-1----:R-:W-:-:S07]  /*c390*/  LEPC R20, `(.L_x_66) ;  /* 0x000000001014794e */ /* 0x002fce0000000000 */
[----:B---3--:R-:W-:Y:S05]  /*c3a0*/  CALL.ABS.NOINC R14 ;  /* 0x000000000e007343 */ /* 0x008fea0003c00000 */
.L_x_66:
[----:B------:R-:W-:-:S13]  /*c3b0*/  LOP3.LUT P0, RZ, R2, 0x1bf, RZ, 0xc0, !PT ;  /* 0x000001bf02ff7812 */ /* 0x000fda000780c0ff */
[----:B------:R-:W-:Y:S05]  /*c3c0*/  @!P0 BRA `(.L_x_67) ;  /* 0x0000000000408947 */ /* 0x000fea0003800000 */
[----:B------:R-:W-:Y:S01]  /*c3d0*/  MOV R0, 0x0 ;  /* 0x0000000000007802 */ /* 0x000fe20000000f00 */
[----:B------:R-:W-:Y:S01]  /*c3e0*/  ULDC.64 UR4, c[0x4][0x70] ;  /* 0x01001c0000047ab9 */ /* 0x000fe20000000a00 */
[----:B------:R-:W-:Y:S01]  /*c3f0*/  ULDC.64 UR6, c[0x4][0x78] ;  /* 0x01001e0000067ab9 */ /* 0x000fe20000000a00 */
[----:B--2---:R-:W-:Y:S01]  /*c400*/  IMAD.U32 R4, RZ, RZ, UR4 ;  /* 0x00000004ff047e24 */ /* 0x004fe2000f8e00ff */
[----:B------:R2:W3:Y:S01]  /*c410*/  LDC.64 R14, c[0x4][R0] ;  /* 0x01000000000e7b82 */ /* 0x0004e20000000a00 */
[----:B----4-:R-:W-:Y:S01]  /*c420*/  MOV R5, UR5 ;  /* 0x0000000500057c02 */ /* 0x010fe20008000f00 */
[----:B------:R-:W-:Y:S01]  /*c430*/  ULDC.64 UR4, c[0x4][0x10] ;  /* 0x0100040000047ab9 */ /* 0x000fe20000000a00 */
[----:B------:R-:W-:Y:S01]  /*c440*/  IMAD.U32 R6, RZ, RZ, UR6 ;  /* 0x00000006ff067e24 */ /* 0x000fe2000f8e00ff */
[----:B------:R-:W-:Y:S01]  /*c450*/  MOV R7, UR7 ;  /* 0x0000000700077c02 */ /* 0x000fe20008000f00 */
[----:B------:R-:W-:Y:S01]  /*c460*/  IMAD.U32 R10, RZ, RZ, UR4 ;  /* 0x00000004ff0a7e24 */ /* 0x000fe2000f8e00ff */
[----:B------:R-:W-:Y:S01]  /*c470*/  MOV R11, UR5 ;  /* 0x00000005000b7c02 */ /* 0x000fe20008000f00 */
[----:B------:R-:W-:Y:S01]  /*c480*/  IMAD.MOV.U32 R8, RZ, RZ, 0x70 ;  /* 0x00000070ff087424 */ /* 0x000fe200078e00ff */
[----:B------:R-:W-:Y:S01]  /*c490*/  MOV R12, 0x1 ;  /* 0x00000001000c7802 */ /* 0x000fe20000000f00 */
[----:B--2---:R-:W-:-:S07]  /*c4a0*/  IMAD.MOV.U32 R13, RZ, RZ, RZ ;  /* 0x000000ffff0d7224 */ /* 0x004fce00078e00ff */
[----:B-1----:R-:W-:-:S07]  /*c4b0*/  LEPC R20, `(.L_x_67) ;  /* 0x000000001014794e */ /* 0x002fce0000000000 */
[----:B---3--:R-:W-:Y:S05]  /*c4c0*/  CALL.ABS.NOINC R14 ;  /* 0x000000000e007343 */ /* 0x008fea0003c00000 */
.L_x_67:
[----:B------:R-:W-:Y:S01]  /*c4d0*/  ULDC.64 UR4, c[0x0][0x730] ;  /* 0x0001cc0000047ab9 */ /* 0x000fe20000000a00 */
[----:B------:R-:W-:Y:S01]  /*c4e0*/  SHF.L.U32 R0, R16, 0x5, RZ ;  /* 0x0000000510007819 */ /* 0x000fe200000006ff */
[----:B------:R-:W-:Y:S01]  /*c4f0*/  VIADD R17, R17, 0x1f ;  /* 0x0000001f11117836 */ /* 0x000fe20000000000 */
[----:B------:R-:W-:Y:S02]  /*c500*/  ISETP.NE.U32.AND P0, PT, RZ, UR4, PT ;  /* 0x00000004ff007c0c */ /* 0x000fe4000bf05070 */
[----:B--2---:R-:W-:Y:S02]  /*c510*/  SHF.R.U32.HI R4, RZ, 0x1, R16 ;  /* 0x00000001ff047819 */ /* 0x004fe40000011610 */
[----:B------:R-:W-:Y:S02]  /*c520*/  ISETP.NE.AND.EX P0, PT, RZ, UR5, PT, P0 ;  /* 0x00000005ff007c0c */ /* 0x000fe4000bf05300 */
[C---:B------:R-:W-:Y:S02]  /*c530*/  LOP3.LUT R3, R0.reuse, 0xc0, RZ, 0xc0, !PT ;  /* 0x000000c000037812 */ /* 0x040fe400078ec0ff */
[----:B----4-:R-:W-:-:S02]  /*c540*/  LOP3.LUT R5, R0, 0x20, RZ, 0xc0, !PT ;  /* 0x0000002000057812 */ /* 0x010fc400078ec0ff */
[----:B------:R-:W-:Y:S01]  /*c550*/  LOP3.LUT R3, R3, 0x8, R4, 0xf8, !PT ;  /* 0x0000000803037812 */ /* 0x000fe200078ef804 */
[----:B------:R-:W-:Y:S01]  /*c560*/  IMAD.SHL.U32 R4, R16, 0x4, RZ ;  /* 0x0000000410047824 */ /* 0x000fe200078e00ff */
[----:B------:R-:W-:Y:S02]  /*c570*/  LEA R5, R18, R5, 0x9 ;  /* 0x0000000512057211 */ /* 0x000fe400078e48ff */
[----:B------:R-:W-:Y:S02]  /*c580*/  LOP3.LUT R0, R0, 0x100, RZ, 0xc0, !PT ;  /* 0x0000010000007812 */ /* 0x000fe400078ec0ff */
[----:B------:R-:W-:Y:S01]  /*c590*/  LOP3.LUT R3, R3, 0x18, R4, 0x78, !PT ;  /* 0x0000001803037812 */ /* 0x000fe200078e7804 */
[----:B------:R-:W2:Y:S01]  /*c5a0*/  @P0 LDC R28, c[0x0][0x720] ;  /* 0x0001c800ff1c0b82 */ /* 0x000ea20000000800 */
[----:B------:R-:W-:Y:S02]  /*c5b0*/  ISETP.GT.U32.AND P1, PT, R17, 0x3e, PT ;  /* 0x0000003e1100780c */ /* 0x000fe40003f24070 */
[----:B------:R-:W-:-:S02]  /*c5c0*/  IADD3 R3, R3, R5, R0 ;  /* 0x0000000503037210 */ /* 0x000fc40007ffe000 */
[----:B------:R-:W-:-:S03]  /*c5d0*/  LOP3.LUT P0, RZ, R16, 0x4, RZ, 0xc0, !PT ;  /* 0x0000000410ff7812 */ /* 0x000fc6000780c0ff */
[----:B------:R-:W-:Y:S02]  /*c5e0*/  IMAD R3, R3, 0x2, R2 ;  /* 0x0000000203037824 */ /* 0x000fe400078e0202 */
[-C--:B--2---:R-:W-:Y:S01]  /*c5f0*/  FMUL R5, R19, R28.reuse ;  /* 0x0000001c13057220 */ /* 0x084fe20000400000 */
        /* <DEDUP_REMOVED lines=15> */
[----:B------:R-:W-:Y:S01]  /*c6f0*/  F2FP.F16.F32.PACK_AB R5, R0, R5 ;  /* 0x000000050005723e */ /* 0x000fe200000000ff */
[-C--:B------:R-:W-:Y:S01]  /*c700*/  FMUL R105, R105, R28.reuse ;  /* 0x0000001c69697220 */ /* 0x080fe20000400000 */
[----:B------:R-:W-:Y:S01]  /*c710*/  MOV R0, 0x10 ;  /* 0x0000001000007802 */ /* 0x000fe20000000f00 */
        /* <DEDUP_REMOVED lines=17> */
[-C--:B-1----:R-:W-:Y:S01]  /*c830*/  FMUL R21, R123, R28.reuse ;  /* 0x0000001c7b157220 */ /* 0x082fe20000400000 */
        /* <DEDUP_REMOVED lines=13> */
[----:B------:R-:W-:Y:S01]  /*c910*/  FMUL R28, R43, R28 ;  /* 0x0000001c2b1c7220 */ /* 0x000fe20000400000 */
[----:B------:R-:W-:-:S02]  /*c920*/  F2FP.F16.F32.PACK_AB R9, R10, R9 ;  /* 0x000000090a09723e */ /* 0x000fc400000000ff */
[----:B------:R-:W-:Y:S02]  /*c930*/  F2FP.F16.F32.PACK_AB R4, R89, R4 ;  /* 0x000000045904723e */ /* 0x000fe400000000ff */
[----:B------:R-:W-:Y:S02]  /*c940*/  F2FP.F16.F32.PACK_AB R6, R93, R6 ;  /* 0x000000065d06723e */ /* 0x000fe400000000ff */
[----:B------:R-:W-:Y:S02]  /*c950*/  F2FP.F16.F32.PACK_AB R8, R97, R96 ;  /* 0x000000606108723e */ /* 0x000fe400000000ff */
[----:B------:R-:W-:Y:S02]  /*c960*/  F2FP.F16.F32.PACK_AB R10, R101, R100 ;  /* 0x00000064650a723e */ /* 0x000fe400000000ff */
[----:B------:R-:W-:Y:S02]  /*c970*/  F2FP.F16.F32.PACK_AB R11, R12, R11 ;  /* 0x0000000b0c0b723e */ /* 0x000fe400000000ff */
[----:B------:R-:W-:Y:S01]  /*c980*/  SEL R0, R0, 0xfffffff0, !P0 ;  /* 0xfffffff000007807 */ /* 0x000fe20004000000 */
[----:B------:R-:W-:Y:S06]  /*c990*/  @P1 BRA `(.L_x_68) ;  /* 0x0000000000041947 */ /* 0x000fec0003800000 */
[----:B------:R-:W-:-:S04]  /*c9a0*/  DEPBAR.LE SB0, 0x1 ;  /* 0x000080400000791a */ /* 0x000fc80000000000 */
.L_x_68:
[----:B------:R-:W-:Y:S05]  /*c9b0*/  WARPSYNC.ALL ;  /* 0x0000000000007948 */ /* 0x000fea0003800000 */
[----:B------:R-:W-:Y:S01]  /*c9c0*/  BAR.SYNC.DEFER_BLOCKING 0x1, 0x80 ;  /* 0x0042000000007b1d */ /* 0x000fe20000010000 */
[----:B------:R-:W-:Y:S02]  /*c9d0*/  LEA R0, R0, R3, 0x1 ;  /* 0x0000000300007211 */ /* 0x000fe400078e08ff */
[----:B------:R-:W-:Y:S02]  /*c9e0*/  F2FP.F16.F32.PACK_AB R13, R13, R14 ;  /* 0x0000000e0d0d723e */ /* 0x000fe400000000ff */
[----:B------:R-:W-:Y:S01]  /*c9f0*/  F2FP.F16.F32.PACK_AB R15, R15, R16 ;  /* 0x000000100f0f723e */ /* 0x000fe200000000ff */
[----:B------:R-:W-:Y:S01]  /*ca00*/  BSSY B0, `(.L_x_69) ;  /* 0x000001d000007945 */ /* 0x000fe20003800000 */
[----:B------:R-:W-:-:S02]  /*ca10*/  F2FP.F16.F32.PACK_AB R17, R17, R18 ;  /* 0x000000121111723e */ /* 0x000fc400000000ff */
[----:B------:R-:W-:Y:S02]  /*ca20*/  F2FP.F16.F32.PACK_AB R12, R105, R104 ;  /* 0x00000068690c723e */ /* 0x000fe400000000ff */
[----:B------:R-:W-:Y:S02]  /*ca30*/  F2FP.F16.F32.PACK_AB R14, R109, R108 ;  /* 0x0000006c6d0e723e */ /* 0x000fe400000000ff */
[----:B------:R-:W-:Y:S02]  /*ca40*/  F2FP.F16.F32.PACK_AB R16, R113, R112 ;  /* 0x000000707110723e */ /* 0x000fe400000000ff */
[----:B------:R-:W-:Y:S02]  /*ca50*/  F2FP.F16.F32.PACK_AB R18, R117, R116 ;  /* 0x000000747512723e */ /* 0x000fe400000000ff */
[----:B------:R-:W-:Y:S01]  /*ca60*/  F2FP.F16.F32.PACK_AB R19, R19, R20 ;  /* 0x000000141313723e */ /* 0x000fe200000000ff */
[----:B------:R1:W-:Y:S04]  /*ca70*/  STSM.16.M88.4 [R3], R4 ;  /* 0x0000000403007844 */ /* 0x0003e80000000200 */
[----:B------:R1:W-:Y:S01]  /*ca80*/  STSM.16.M88.4 [R0], R8 ;  /* 0x0000000800007844 */ /* 0x0003e20000000200 */
[----:B------:R-:W-:Y:S01]  /*ca90*/  @!PT LDS RZ, [RZ] ;  /* 0x00000000fffff984 */ /* 0x000fe20000000800 */
[----:B------:R-:W-:Y:S01]  /*caa0*/  @!PT LDS RZ, [RZ] ;  /* 0x00000000fffff984 */ /* 0x000fe20000000800 */
[----:B------:R-:W-:Y:S01]  /*cab0*/  @!PT LDS RZ, [RZ] ;  /* 0x00000000fffff984 */ /* 0x000fe20000000800 */
[----:B------:R-:W-:Y:S01]  /*cac0*/  @!PT LDS RZ, [RZ] ;  /* 0x00000000fffff984 */ /* 0x000fe20000000800 */
[----:B------:R2:W-:Y:S06]  /*cad0*/  MEMBAR.ALL.CTA ;  /* 0x0000000000007992 */ /* 0x0005ec0000008000 */
[----:B--2---:R-:W2:Y:S02]  /*cae0*/  FENCE.VIEW.ASYNC.S ;  /* 0x00000000000073c6 */ /* 0x004ea40000000000 */
[----:B--2---:R-:W-:Y:S06]  /*caf0*/  BAR.SYNC.DEFER_BLOCKING 0x1, 0x80 ;  /* 0x0042000000007b1d */ /* 0x004fec0000010000 */
[----:B------:R-:W-:Y:S05]  /*cb00*/  @P1 BRA `(.L_x_70) ;  /* 0x0000000000301947 */ /* 0x000fea0003800000 */
[----:B------:R-:W2:Y:S01]  /*cb10*/  S2UR UR10, SR_CTAID.X ;  /* 0x00000000000a79c3 */ /* 0x000ea20000002500 */
[----:B------:R-:W-:Y:S01]  /*cb20*/  ULDC.64 UR4, c[0x0][0x198] ;  /* 0x0000660000047ab9 */ /* 0x000fe20000000a00 */
[----:B------:R-:W-:Y:S01]  /*cb30*/  R2UR UR8, R2 ;  /* 0x00000000020872ca */ /* 0x000fe200000e0000 */
[----:B------:R-:W-:Y:S01]  /*cb40*/  UIADD3 UR4, UP0, UR4, 0x670, URZ ;  /* 0x0000067004047890 */ /* 0x000fe2000ff1e03f */
[----:B------:R-:W-:Y:S01]  /*cb50*/  UMOV UR9, URZ ;  /* 0x0000003f00097c82 */ /* 0x000fe20008000000 */
[----:B------:R-:W-:Y:S02]  /*cb60*/  UMOV UR11, UR36 ;  /* 0x00000024000b7c82 */ /* 0x000fe40008000000 */
[----:B------:R-:W-:Y:S01]  /*cb70*/  UIADD3.X UR5, URZ, UR5, URZ, UP0, !UPT ;  /* 0x000000053f057290 */ /* 0x000fe200087fe43f */
[----:B------:R-:W-:Y:S01]  /*cb80*/  UMOV UR12, UR37 ;  /* 0x00000025000c7c82 */ /* 0x000fe20008000000 */
[----:B--2---:R-:W-:-:S09]  /*cb90*/  USHF.L.U32 UR10, UR10, 0x6, URZ ;  /* 0x000000060a0a7899 */ /* 0x004fd2000800063f */
[----:B------:R2:W-:Y:S01]  /*cba0*/  UTMASTG.4D [UR8], [UR4] ;  /* 0x00000008040073b5 */ /* 0x0005e20008018000 */
[----:B------:R0:W-:Y:S01]  /*cbb0*/  UTMACMDFLUSH ;  /* 0x00000000000079b7 */ /* 0x0001e20000000000 */
[----:B--2---:R-:W-:-:S04]  /*cbc0*/  DEPBAR.LE SB0, 0x1 ;  /* 0x000080400000791a */ /* 0x004fc80000000000 */
.L_x_70:
[----:B------:R-:W-:Y:S05]  /*cbd0*/  BSYNC B0 ;  /* 0x0000000000007941 */ /* 0x000fea0003800000 */
.L_x_69:
[----:B------:R-:W-:Y:S01]  /*cbe0*/  BAR.SYNC.DEFER_BLOCKING 0x1, 0x80 ;  /* 0x0042000000007b1d */ /* 0x000fe20000010000 */
[----:B------:R-:W-:Y:S02]  /*cbf0*/  F2FP.F16.F32.PACK_AB R21, R21, R22 ;  /* 0x000000161515723e */ /* 0x000fe400000000ff */
[----:B------:R-:W-:Y:S02]  /*cc00*/  F2FP.F16.F32.PACK_AB R23, R23, R24 ;  /* 0x000000181717723e */ /* 0x000fe400000000ff */
[----:B------:R-:W-:Y:S01]  /*cc10*/  F2FP.F16.F32.PACK_AB R25, R25, R26 ;  /* 0x0000001a1919723e */ /* 0x000fe200000000ff */
[----:B------:R-:W-:Y:S01]  /*cc20*/  BSSY B0, `(.L_x_71) ;  /* 0x000001d000007945 */ /* 0x000fe20003800000 */
[----:B------:R-:W-:Y:S02]  /*cc30*/  F2FP.F16.F32.PACK_AB R20, R121, R120 ;  /* 0x000000787914723e */ /* 0x000fe400000000ff */
[----:B------:R-:W-:Y:S02]  /*cc40*/  F2FP.F16.F32.PACK_AB R22, R125, R124 ;  /* 0x0000007c7d16723e */ /* 0x000fe400000000ff */
[----:B------:R-:W-:-:S02]  /*cc50*/  F2FP.F16.F32.PACK_AB R24, R129, R128 ;  /* 0x000000808118723e */ /* 0x000fc400000000ff */
[----:B------:R-:W-:Y:S02]  /*cc60*/  F2FP.F16.F32.PACK_AB R26, R133, R132 ;  /* 0x00000084851a723e */ /* 0x000fe400000000ff */
[----:B------:R-:W-:Y:S01]  /*cc70*/  F2FP.F16.F32.PACK_AB R27, R27, R28 ;  /* 0x0000001c1b1b723e */ /* 0x000fe200000000ff */
[----:B------:R2:W-:Y:S04]  /*cc80*/  STSM.16.M88.4 [R3+0x1000], R12 ;  /* 0x0010000c03007844 */ /* 0x0005e80000000200 */
[----:B------:R2:W-:Y:S01]  /*cc90*/  STSM.16.M88.4 [R0+0x1000], R16 ;  /* 0x0010001000007844 */ /* 0x0005e20000000200 */
[----:B------:R-:W-:Y:S01]  /*cca0*/  @!PT LDS RZ, [RZ] ;  /* 0x00000000fffff984 */ /* 0x000fe20000000800 */
[----:B------:R-:W-:Y:S01]  /*ccb0*/  @!PT LDS RZ, [RZ] ;  /* 0x00000000fffff984 */ /* 0x000fe20000000800 */
[----:B------:R-:W-:Y:S01]  /*ccc0*/  @!PT LDS RZ, [RZ] ;  /* 0x00000000fffff984 */ /* 0x000fe20000000800 */
[----:B------:R-:W-:Y:S01]  /*ccd0*/  @!PT LDS RZ, [RZ] ;  /* 0x00000000fffff984 */ /* 0x000fe20000000800 */
[----:B------:R3:W-:Y:S06]  /*cce0*/  MEMBAR.ALL.CTA ;  /* 0x0000000000007992 */ /* 0x0007ec0000008000 */
[----:B---3--:R-:W3:Y:S02]  /*ccf0*/  FENCE.VIEW.ASYNC.S ;  /* 0x00000000000073c6 */ /* 0x008ee40000000000 */
[----:B---3--:R-:W-:Y:S06]  /*cd00*/  BAR.SYNC.DEFER_BLOCKING 0x1, 0x80 ;  /* 0x0042000000007b1d */ /* 0x008fec0000010000 */
[----:B------:R-:W-:Y:S05]  /*cd10*/  @P1 BRA `(.L_x_72) ;  /* 0x0000000000341947 */ /* 0x000fea0003800000 */
[----:B------:R-:W3:Y:S01]  /*cd20*/  S2UR UR10, SR_CTAID.X ;  /* 0x00000000000a79c3 */ /* 0x000ee20000002500 */
[----:B------:R-:W-:Y:S01]  /*cd30*/  R2UR UR8, R2 ;  /* 0x00000000020872ca */ /* 0x000fe200000e0000 */
[----:B------:R-:W-:Y:S01]  /*cd40*/  ULDC.64 UR4, c[0x0][0x198] ;  /* 0x0000660000047ab9 */ /* 0x000fe20000000a00 */
[----:B------:R-:W-:Y:S01]  /*cd50*/  UMOV UR9, 0x20 ;  /* 0x0000002000097882 */ /* 0x000fe20000000000 */
[----:B------:R-:W-:Y:S01]  /*cd60*/  UIADD3 UR4, UP0, UR4, 0x670, URZ ;  /* 0x0000067004047890 */ /* 0x000fe2000ff1e03f */
[----:B------:R-:W-:Y:S01]  /*cd70*/  UMOV UR11, UR36 ;  /* 0x00000024000b7c82 */ /* 0x000fe20008000000 */
[----:B------:R-:W-:Y:S02]  /*cd80*/  UMOV UR12, UR37 ;  /* 0x00000025000c7c82 */ /* 0x000fe40008000000 */
[----:B------:R-:W-:-:S06]  /*cd90*/  UIADD3.X UR5, URZ, UR5, URZ, UP0, !UPT ;  /* 0x000000053f057290 */ /* 0x000fcc00087fe43f */
[----:B------:R-:W-:Y:S02]  /*cda0*/  UIADD3 UR8, UR8, 0x1000, URZ ;  /* 0x0000100008087890 */ /* 0x000fe4000fffe03f */
[----:B---3--:R-:W-:-:S09]  /*cdb0*/  USHF.L.U32 UR10, UR10, 0x6, URZ ;  /* 0x000000060a0a7899 */ /* 0x008fd2000800063f */
[----:B------:R3:W-:Y:S01]  /*cdc0*/  UTMASTG.4D [UR8], [UR4] ;  /* 0x00000008040073b5 */ /* 0x0007e20008018000 */
[----:B------:R0:W-:Y:S01]  /*cdd0*/  UTMACMDFLUSH ;  /* 0x00000000000079b7 */ /* 0x0001e20000000000 */
[----:B---3--:R-:W-:-:S04]  /*cde0*/  DEPBAR.LE SB0, 0x1 ;  /* 0x000080400000791a */ /* 0x008fc80000000000 */
.L_x_72:
[----:B------:R-:W-:Y:S05]  /*cdf0*/  BSYNC B0 ;  /* 0x0000000000007941 */ /* 0x000fea0003800000 */
.L_x_71:
[----:B------:R-:W-:Y:S06]  /*ce00*/  BAR.SYNC.DEFER_BLOCKING 0x1, 0x80 ;  /* 0x0042000000007b1d */ /* 0x000fec0000010000 */
[----:B------:R-:W-:Y:S01]  /*ce10*/  BSSY B0, `(.L_x_73) ;  /* 0x0000016000007945 */ /* 0x000fe20003800000 */
[----:B------:R3:W-:Y:S04]  /*ce20*/  STSM.16.M88.4 [R3], R20 ;  /* 0x0000001403007844 */ /* 0x0007e80000000200 */
[----:B------:R3:W-:Y:S01]  /*ce30*/  STSM.16.M88.4 [R0], R24 ;  /* 0x0000001800007844 */ /* 0x0007e20000000200 */
[----:B------:R-:W-:Y:S01]  /*ce40*/  @!PT LDS RZ, [RZ] ;  /* 0x00000000fffff984 */ /* 0x000fe20000000800 */
[----:B------:R-:W-:Y:S01]  /*ce50*/  @!PT LDS RZ, [RZ] ;  /* 0x00000000fffff984 */ /* 0x000fe20000000800 */
[----:B------:R-:W-:Y:S01]  /*ce60*/  @!PT LDS RZ, [RZ] ;  /* 0x00000000fffff984 */ /* 0x000fe20000000800 */
[----:B------:R-:W-:Y:S01]  /*ce70*/  @!PT LDS RZ, [RZ] ;  /* 0x00000000fffff984 */ /* 0x000fe20000000800 */
[----:B------:R4:W-:Y:S06]  /*ce80*/  MEMBAR.ALL.CTA ;  /* 0x0000000000007992 */ /* 0x0009ec0000008000 */
[----:B----4-:R-:W4:Y:S02]  /*ce90*/  FENCE.VIEW.ASYNC.S ;  /* 0x00000000000073c6 */ /* 0x010f240000000000 */
[----:B----4-:R-:W-:Y:S06]  /*cea0*/  BAR.SYNC.DEFER_BLOCKING 0x1, 0x80 ;  /* 0x0042000000007b1d */ /* 0x010fec0000010000 */
[----:B------:R-:W-:Y:S05]  /*ceb0*/  @P1 BRA `(.L_x_74) ;  /* 0x00000000002c1947 */ /* 0x000fea0003800000 */
[----:B------:R-:W4:Y:S01]  /*cec0*/  S2UR UR10, SR_CTAID.X ;  /* 0x00000000000a79c3 */ /* 0x000f220000002500 */
[----:B------:R-:W-:Y:S01]  /*ced0*/  ULDC.64 UR4, c[0x0][0x198] ;  /* 0x0000660000047ab9 */ /* 0x000fe20000000a00 */
[----:B------:R-:W-:Y:S01]  /*cee0*/  R2UR UR8, R2 ;  /* 0x00000000020872ca */ /* 0x000fe200000e0000 */
[----:B------:R-:W-:Y:S01]  /*cef0*/  UIADD3 UR4, UP0, UR4, 0x670, URZ ;  /* 0x0000067004047890 */ /* 0x000fe2000ff1e03f */
[----:B------:R-:W-:Y:S01]  /*cf00*/  UMOV UR9, 0x40 ;  /* 0x0000004000097882 */ /* 0x000fe20000000000 */
[----:B------:R-:W-:Y:S02]  /*cf10*/  UMOV UR11, UR36 ;  /* 0x00000024000b7c82 */ /* 0x000fe40008000000 */
[----:B------:R-:W-:Y:S01]  /*cf20*/  UIADD3.X UR5, URZ, UR5, URZ, UP0, !UPT ;  /* 0x000000053f057290 */ /* 0x000fe200087fe43f */
[----:B------:R-:W-:Y:S01]  /*cf30*/  UMOV UR12, UR37 ;  /* 0x00000025000c7c82 */ /* 0x000fe20008000000 */
[----:B----4-:R-:W-:-:S09]  /*cf40*/  USHF.L.U32 UR10, UR10, 0x6, URZ ;  /* 0x000000060a0a7899 */ /* 0x010fd2000800063f */
[----:B------:R4:W-:Y:S02]  /*cf50*/  UTMASTG.4D [UR8], [UR4] ;  /* 0x00000008040073b5 */ /* 0x0009e40008018000 */
[----:B----4-:R0:W-:Y:S02]  /*cf60*/  UTMACMDFLUSH ;  /* 0x00000000000079b7 */ /* 0x0101e40000000000 */
.L_x_74:
[----:B------:R-:W-:Y:S05]  /*cf70*/  BSYNC B0 ;  /* 0x0000000000007941 */ /* 0x000fea0003800000 */
.L_x_73:
[----:B------:R-:W-:-:S04]  /*cf80*/  DEPBAR.LE SB0, 0x0 ;  /* 0x000080000000791a */ /* 0x000fc80000000000 */
[----:B------:R-:W-:Y:S05]  /*cf90*/  EXIT ;  /* 0x000000000000794d */ /* 0x000fea0003800000 */
        .weak           $__internal_0_$__cuda_sm20_rcp_rn_f32_slowpath
        .type           $__internal_0_$__cuda_sm20_rcp_rn_f32_slowpath,@function
        .size           $__internal_0_$__cuda_sm20_rcp_rn_f32_slowpath,(.L_x_80 - $__internal_0_$__cuda_sm20_rcp_rn_f32_slowpath)
$__internal_0_$__cuda_sm20_rcp_rn_f32_slowpath:
[----:B------:R-:W-:Y:S01]  /*cfa0*/  IMAD.SHL.U32 R0, R3, 0x2, RZ ;  /* 0x0000000203007824 */ /* 0x000fe200078e00ff */
[----:B------:R-:W-:Y:S04]  /*cfb0*/  BSSY B2, `(.L_x_75) ;  /* 0x0000030000027945 */ /* 0x000fe80003800000 */
[----:B------:R-:W-:-:S04]  /*cfc0*/  SHF.R.U32.HI R13, RZ, 0x18, R0 ;  /* 0x00000018ff0d7819 */ /* 0x000fc80000011600 */
[----:B------:R-:W-:-:S13]  /*cfd0*/  ISETP.NE.U32.AND P0, PT, R13, RZ, PT ;  /* 0x000000ff0d00720c */ /* 0x000fda0003f05070 */
[----:B------:R-:W-:Y:S05]  /*cfe0*/  @P0 BRA `(.L_x_76) ;  /* 0x0000000000280947 */ /* 0x000fea0003800000 */
[----:B------:R-:W-:-:S04]  /*cff0*/  SHF.L.U32 R0, R3, 0x1, RZ ;  /* 0x0000000103007819 */ /* 0x000fc800000006ff */
[----:B------:R-:W-:-:S13]  /*d000*/  ISETP.NE.AND P0, PT, R0, RZ, PT ;  /* 0x000000ff0000720c */ /* 0x000fda0003f05270 */
[----:B------:R-:W-:Y:S01]  /*d010*/  @P0 FFMA R5, R3, 1.84467440737095516160e+19, RZ ;  /* 0x5f80000003050823 */ /* 0x000fe200000000ff */
[----:B------:R-:W-:Y:S08]  /*d020*/  @!P0 MUFU.RCP R4, R3 ;  /* 0x0000000300048308 */ /* 0x000ff00000001000 */
[----:B------:R-:W1:Y:S02]  /*d030*/  @P0 MUFU.RCP R0, R5 ;  /* 0x0000000500000308 */ /* 0x000e640000001000 */
[----:B-1----:R-:W-:-:S04]  /*d040*/  @P0 FFMA R10, R5, R0, -1 ;  /* 0xbf800000050a0423 */ /* 0x002fc80000000000 */
[----:B------:R-:W-:-:S04]  /*d050*/  @P0 FADD.FTZ R11, -R10, -RZ ;  /* 0x800000ff0a0b0221 */ /* 0x000fc80000010100 */
[----:B------:R-:W-:-:S04]  /*d060*/  @P0 FFMA R0, R0, R11, R0 ;  /* 0x0000000b00000223 */ /* 0x000fc80000000000 */
[----:B------:R-:W-:Y:S01]  /*d070*/  @P0 FFMA R4, R0, 1.84467440737095516160e+19, RZ ;  /* 0x5f80000000040823 */ /* 0x000fe200000000ff */
[----:B------:R-:W-:Y:S06]  /*d080*/  BRA `(.L_x_77) ;  /* 0x0000000000887947 */ /* 0x000fec0003800000 */
.L_x_76:
[----:B------:R-:W-:-:S05]  /*d090*/  VIADD R18, R13, 0xffffff03 ;  /* 0xffffff030d127836 */ /* 0x000fca0000000000 */
[----:B------:R-:W-:-:S13]  /*d0a0*/  ISETP.GT.U32.AND P0, PT, R18, 0x1, PT ;  /* 0x000000011200780c */ /* 0x000fda0003f04070 */
[----:B------:R-:W-:Y:S05]  /*d0b0*/  @P0 BRA `(.L_x_78) ;  /* 0x0000000000780947 */ /* 0x000fea0003800000 */
[----:B------:R-:W-:Y:S02]  /*d0c0*/  LOP3.LUT R0, R3, 0x7fffff, RZ, 0xc0, !PT ;  /* 0x007fffff03007812 */ /* 0x000fe400078ec0ff */
[----:B------:R-:W-:Y:S02]  /*d0d0*/  MOV R11, 0x3 ;  /* 0x00000003000b7802 */ /* 0x000fe40000000f00 */
[----:B------:R-:W-:Y:S02]  /*d0e0*/  LOP3.LUT R0, R0, 0x3f800000, RZ, 0xfc, !PT ;  /* 0x3f80000000007812 */ /* 0x000fe400078efcff */
[----:B------:R-:W-:Y:S02]  /*d0f0*/  SHF.L.U32 R11, R11, R18, RZ ;  /* 0x000000120b0b7219 */ /* 0x000fe400000006ff */
[----:B------:R-:W1:Y:S02]  /*d100*/  MUFU.RCP R5, R0 ;  /* 0x0000000000057308 */ /* 0x000e640000001000 */
[----:B-1----:R-:W-:-:S04]  /*d110*/  FFMA R4, R0, R5, -1 ;  /* 0xbf80000000047423 */ /* 0x002fc80000000005 */
[----:B------:R-:W-:-:S04]  /*d120*/  FADD.FTZ R4, -R4, -RZ ;  /* 0x800000ff04047221 */ /* 0x000fc80000010100 */
[CCC-:B------:R-:W-:Y:S01]  /*d130*/  FFMA.RM R10, R5.reuse, R4.reuse, R5.reuse ;  /* 0x00000004050a7223 */ /* 0x1c0fe20000004005 */
[----:B------:R-:W-:-:S04]  /*d140*/  FFMA.RP R5, R5, R4, R5 ;  /* 0x0000000405057223 */ /* 0x000fc80000008005 */
[C---:B------:R-:W-:Y:S02]  /*d150*/  LOP3.LUT R4, R10.reuse, 0x7fffff, RZ, 0xc0, !PT ;  /* 0x007fffff0a047812 */ /* 0x040fe400078ec0ff */
[----:B------:R-:W-:Y:S02]  /*d160*/  FSETP.NEU.FTZ.AND P0, PT, R10, R5, PT ;  /* 0x000000050a00720b */ /* 0x000fe40003f1d000 */
[----:B------:R-:W-:Y:S02]  /*d170*/  LOP3.LUT R4, R4, 0x800000, RZ, 0xfc, !PT ;  /* 0x0080000004047812 */ /* 0x000fe400078efcff */
[----:B------:R-:W-:Y:S02]  /*d180*/  SEL R5, RZ, 0xffffffff, !P0 ;  /* 0xffffffffff057807 */ /* 0x000fe40004000000 */
[----:B------:R-:W-:-:S03]  /*d190*/  LOP3.LUT R11, R11, R4, RZ, 0xc0, !PT ;  /* 0x000000040b0b7212 */ /* 0x000fc600078ec0ff */
[----:B------:R-:W-:Y:S01]  /*d1a0*/  IMAD.MOV R5, RZ, RZ, -R5 ;  /* 0x000000ffff057224 */ /* 0x000fe200078e0a05 */
[----:B------:R-:W-:-:S04]  /*d1b0*/  SHF.R.U32.HI R11, RZ, R18, R11 ;  /* 0x00000012ff0b7219 */ /* 0x000fc8000001160b */
[--C-:B------:R-:W-:Y:S01]  /*d1c0*/  LOP3.LUT P1, RZ, R5, R18, R4.reuse, 0xf8, !PT ;  /* 0x0000001205ff7212 */ /* 0x100fe2000782f804 */
[----:B------:R-:W-:Y:S01]  /*d1d0*/  VIADD R5, R13, 0xffffff04 ;  /* 0xffffff040d057836 */ /* 0x000fe20000000000 */
[C---:B------:R-:W-:Y:S02]  /*d1e0*/  LOP3.LUT P0, RZ, R11.reuse, 0x1, RZ, 0xc0, !PT ;  /* 0x000000010bff7812 */ /* 0x040fe4000780c0ff */
[----:B------:R-:W-:Y:S02]  /*d1f0*/  LOP3.LUT P2, RZ, R11, 0x2, RZ, 0xc0, !PT ;  /* 0x000000020bff7812 */ /* 0x000fe4000784c0ff */
[----:B------:R-:W-:Y:S02]  /*d200*/  SHF.R.U32.HI R4, RZ, R5, R4 ;  /* 0x00000005ff047219 */ /* 0x000fe40000011604 */
[----:B------:R-:W-:Y:S02]  /*d210*/  PLOP3.LUT P0, PT, P0, P1, P2, 0xe0, 0x0 ;  /* 0x000000000000781c */ /* 0x000fe40000703c20 */
[----:B------:R-:W-:-:S02]  /*d220*/  LOP3.LUT P1, RZ, R3, 0x7fffff, RZ, 0xc0, !PT ;  /* 0x007fffff03ff7812 */ /* 0x000fc4000782c0ff */
[----:B------:R-:W-:-:S04]  /*d230*/  SEL R0, RZ, 0x1, !P0 ;  /* 0x00000001ff007807 */ /* 0x000fc80004000000 */
[----:B------:R-:W-:-:S04]  /*d240*/  IADD3 R0, -R0, RZ, RZ ;  /* 0x000000ff00007210 */ /* 0x000fc80007ffe1ff */
[----:B------:R-:W-:-:S13]  /*d250*/  ISETP.GE.AND P0, PT, R0, RZ, PT ;  /* 0x000000ff0000720c */ /* 0x000fda0003f06270 */
[----:B------:R-:W-:-:S05]  /*d260*/  @!P0 IADD3 R4, R4, 0x1, RZ ;  /* 0x0000000104048810 */ /* 0x000fca0007ffe0ff */
[----:B------:R-:W-:-:S05]  /*d270*/  @!P1 IMAD.SHL.U32 R4, R4, 0x2, RZ ;  /* 0x0000000204049824 */ /* 0x000fca00078e00ff */
[----:B------:R-:W-:Y:S01]  /*d280*/  LOP3.LUT R4, R4, 0x80000000, R3, 0xf8, !PT ;  /* 0x8000000004047812 */ /* 0x000fe200078ef803 */
[----:B------:R-:W-:Y:S06]  /*d290*/  BRA `(.L_x_77) ;  /* 0x0000000000047947 */ /* 0x000fec0003800000 */
.L_x_78:
[----:B------:R1:W2:Y:S02]  /*d2a0*/  MUFU.RCP R4, R3 ;  /* 0x0000000300047308 */ /* 0x0002a40000001000 */
.L_x_77:
[----:B------:R-:W-:Y:S05]  /*d2b0*/  BSYNC B2 ;  /* 0x0000000000027941 */ /* 0x000fea0003800000 */
.L_x_75:
[----:B--2---:R-:W-:Y:S01]  /*d2c0*/  MOV R0, R4 ;  /* 0x0000000400007202 */ /* 0x004fe20000000f00 */
[----:B------:R-:W-:Y:S01]  /*d2d0*/  IMAD.MOV.U32 R4, RZ, RZ, R12 ;  /* 0x000000ffff047224 */ /* 0x000fe200078e000c */
[----:B------:R-:W-:-:S04]  /*d2e0*/  MOV R5, 0x0 ;  /* 0x0000000000057802 */ /* 0x000fc80000000f00 */
[----:B-1----:R-:W-:Y:S05]  /*d2f0*/  RET.REL.NODEC R4 `(_ZN7cutlass13device_kernelINS_4fmha6kernel13FmhaKernelTmaINS1_10collective15FmhaMainloopTmaINS_6half_tEfN4cute5tupleIJNS7_1CILi64EEENS9_ILi128EEENS9_ILi96EEEEEENS4_12CausalFusionEJEEENS4_15FmhaFwdEpilogueIS6_fNS8_IJSA_SC_SB_EEEEEJEEEEEvNT_6ParamsE) ;  /* 0xffffff2c04407950 */ /* 0x002fea0003c3ffff */
.L_x_79:
[----:B------:R-:W-:-:S00]  /*d300*/  BRA `(.L_x_79) ;  /* 0xfffffffc00fc7947 */ /* 0x000fc0000383ffff */
[----:B------:R-:W-:-:S00]  /*d310*/  NOP ;  /* 0x0000000000007918 */ /* 0x000fc00000000000 */
        /* <DEDUP_REMOVED lines=14> */
.L_x_80:


//--------------------- .nv.global.init           --------------------------
	.section	.nv.global.init,"aw",@progbits
.nv.global.init:
	.type		$str$23,@object
	.size		$str$23,($str$24 - $str$23)
$str$23:
        /*0000*/ 	.byte	0x28, 0x61, 0x64, 0x64, 0x72, 0x65, 0x73, 0x73, 0x20, 0x26, 0x20, 0x6d, 0x61, 0x73, 0x6b, 0x29
        /*0010*/ 	.byte	0x20, 0x3d, 0x3d, 0x20, 0x30, 0x00
	.type		$str$24,@object
	.size		$str$24,(__unnamed_1 - $str$24)
$str$24:
        /*0016*/ 	.byte	0x2f, 0x74, 0x6d, 0x70, 0x2f, 0x63, 0x75, 0x74, 0x6c, 0x61, 0x73, 0x73, 0x5f, 0x73, 0x77, 0x65
        /*0026*/ 	.byte	0x65, 0x70, 0x5f, 0x73, 0x72, 0x63, 0x2f, 0x69, 0x6e, 0x63, 0x6c, 0x75, 0x64, 0x65, 0x2f, 0x63
        /*0036*/ 	.byte	0x75, 0x74, 0x65, 0x2f, 0x70, 0x6f, 0x69, 0x6e, 0x74, 0x65, 0x72, 0x5f, 0x66, 0x6c, 0x61, 0x67
        /*0046*/ 	.byte	0x67, 0x65, 0x64, 0x2e, 0x68, 0x70, 0x70, 0x00
	.type		__unnamed_1,@object
	.size		__unnamed_1,(__unnamed_2 - __unnamed_1)
__unnamed_1:
        /*004e*/ 	.byte	0x61, 0x75, 0x74, 0x6f, 0x20, 0x63, 0x75, 0x74, 0x65, 0x3a, 0x3a, 0x61, 0x73, 0x5f, 0x70, 0x6f
        /* <DEDUP_REMOVED lines=27> */
        /*020e*/ 	.byte	0x3e, 0x3e, 0x3e, 0x3e, 0x3e, 0x5d, 0x00
	.type		__unnamed_2,@object
	.size		__unnamed_2,(.L_1 - __unnamed_2)
__unnamed_2:
        /* <DEDUP_REMOVED lines=29> */
.L_1:


//--------------------- .nv.shared._ZN7cutlass13device_kernelINS_4fmha6kernel13FmhaKernelTmaINS1_10collective15FmhaMainloopTmaINS_6half_tEfN4cute5tupleIJNS7_1CILi64EEENS9_ILi128EEENS9_ILi96EEEEEENS4_12CausalFusionEJEEENS4_15FmhaFwdEpilogueIS6_fNS8_IJSA_SC_SB_EEEEEJEEEEEvNT_6ParamsE --------------------------
	.section	.nv.shared._ZN7cutlass13device_kernelINS_4fmha6kernel13FmhaKernelTmaINS1_10collective15FmhaMainloopTmaINS_6half_tEfN4cute5tupleIJNS7_1CILi64EEENS9_ILi128EEENS9_ILi96EEEEEENS4_12CausalFusionEJEEENS4_15FmhaFwdEpilogueIS6_fNS8_IJSA_SC_SB_EEEEEJEEEEEvNT_6ParamsE,"aw",@nobits
	.sectionflags	@""
	.align	16
	.zero		1024


//--------------------- .nv.shared.reserved.0     --------------------------
	.section	.nv.shared.reserved.0,"aw",@nobits
	.weak		__nv_reservedSMEM_offset_0_alias
	.size		__nv_reservedSMEM_offset_0_alias, 0, 0
	.other		__nv_reservedSMEM_offset_0_alias,@"STO_CUDA_RESERVED_SHARED STV_DEFAULT"
__nv_reservedSMEM_offset_0_alias:
	.zero		0


//--------------------- .nv.global                --------------------------
	.section	.nv.global,"aw",@nobits
.nv.global:
	.type		_ZN39_INTERNAL_0e2fc45f_4_k_cu_a7a722d9_29544cute1_E,@object
	.size		_ZN39_INTERNAL_0e2fc45f_4_k_cu_a7a722d9_29544cute1_E,(_ZN39_INTERNAL_0e2fc45f_4_k_cu_a7a722d9_29544cuda3std3__45__cpo6cbeginE - _ZN39_INTERNAL_0e2fc45f_4_k_cu_a7a722d9_29544cute1_E)
_ZN39_INTERNAL_0e2fc45f_4_k_cu_a7a722d9_29544cute1_E:
	.zero		1
	.type		_ZN39_INTERNAL_0e2fc45f_4_k_cu_a7a722d9_29544cuda3std3__45__cpo6cbeginE,@object
	.size		_ZN39_INTERNAL_0e2fc45f_4_k_cu_a7a722d9_29544cuda3std3__45__cpo6cbeginE,(_ZN39_INTERNAL_0e2fc45f_4_k_cu_a7a722d9_29544cuda3std3__48in_placeE - _ZN39_INTERNAL_0e2fc45f_4_k_cu_a7a722d9_29544cuda3std3__45__cpo6cbeginE)
_ZN39_INTERNAL_0e2fc45f_4_k_cu_a7a722d9_29544cuda3std3__45__cpo6cbeginE:
	.zero		1
	.type		_ZN39_INTERNAL_0e2fc45f_4_k_cu_a7a722d9_29544cuda3std3__48in_placeE,@object
	.size		_ZN39_INTERNAL_0e2fc45f_4_k_cu_a7a722d9_29544cuda3std3__48in_placeE,(_ZN39_INTERNAL_0e2fc45f_4_k_cu_a7a722d9_29544cuda3std6ranges3__45__cpo9iter_moveE - _ZN39_INTERNAL_0e2fc45f_4_k_cu_a7a722d9_29544cuda3std3__48in_placeE)
_ZN39_INTERNAL_0e2fc45f_4_k_cu_a7a722d9_29544cuda3std3__48in_placeE:
	.zero		1
	.type		_ZN39_INTERNAL_0e2fc45f_4_k_cu_a7a722d9_29544cuda3std6ranges3__45__cpo9iter_moveE,@object
	.size		_ZN39_INTERNAL_0e2fc45f_4_k_cu_a7a722d9_29544cuda3std6ranges3__45__cpo9iter_moveE,(_ZN39_INTERNAL_0e2fc45f_4_k_cu_a7a722d9_29544cuda3std3__45__cpo5beginE - _ZN39_INTERNAL_0e2fc45f_4_k_cu_a7a722d9_29544cuda3std6ranges3__45__cpo9iter_moveE)
_ZN39_INTERNAL_0e2fc45f_4_k_cu_a7a722d9_29544cuda3std6ranges3__45__cpo9iter_moveE:
	.zero		1
	.type		_ZN39_INTERNAL_0e2fc45f_4_k_cu_a7a722d9_29544cuda3std3__45__cpo5beginE,@object
	.size		_ZN39_INTERNAL_0e2fc45f_4_k_cu_a7a722d9_29544cuda3std3__45__cpo5beginE,(_ZN39_INTERNAL_0e2fc45f_4_k_cu_a7a722d9_29544cuda3std3__441_GLOBAL__N__0e2fc45f_4_k_cu_a7a722d9_29546ignoreE - _ZN39_INTERNAL_0e2fc45f_4_k_cu_a7a722d9_29544cuda3std3__45__cpo5beginE)
_ZN39_INTERNAL_0e2fc45f_4_k_cu_a7a722d9_29544cuda3std3__45__cpo5beginE:
	.zero		1
	.type		_ZN39_INTERNAL_0e2fc45f_4_k_cu_a7a722d9_29544cuda3std3__441_GLOBAL__N__0e2fc45f_4_k_cu_a7a722d9_29546ignoreE,@object
	.size		_ZN39_INTERNAL_0e2fc45f_4_k_cu_a7a722d9_29544cuda3std3__441_GLOBAL__N__0e2fc45f_4_k_cu_a7a722d9_29546ignoreE,(_ZN39_INTERNAL_0e2fc45f_4_k_cu_a7a722d9_29544cute7productE - _ZN39_INTERNAL_0e2fc45f_4_k_cu_a7a722d9_29544cuda3std3__441_GLOBAL__N__0e2fc45f_4_k_cu_a7a722d9_29546ignoreE)
_ZN39_INTERNAL_0e2fc45f_4_k_cu_a7a722d9_29544cuda3std3__441_GLOBAL__N__0e2fc45f_4_k_cu_a7a722d9_29546ignoreE:
	.zero		1
	.type		_ZN39_INTERNAL_0e2fc45f_4_k_cu_a7a722d9_29544cute7productE,@object
	.size		_ZN39_INTERNAL_0e2fc45f_4_k_cu_a7a722d9_29544cute7productE,(_ZN39_INTERNAL_0e2fc45f_4_k_cu_a7a722d9_29544cuda3std3__45__cpo3endE - _ZN39_INTERNAL_0e2fc45f_4_k_cu_a7a722d9_29544cute7productE)
_ZN39_INTERNAL_0e2fc45f_4_k_cu_a7a722d9_29544cute7productE:
	.zero		1
	.type		_ZN39_INTERNAL_0e2fc45f_4_k_cu_a7a722d9_29544cuda3std3__45__cpo3endE,@object
	.size		_ZN39_INTERNAL_0e2fc45f_4_k_cu_a7a722d9_29544cuda3std3__45__cpo3endE,(_ZN39_INTERNAL_0e2fc45f_4_k_cu_a7a722d9_29544cuda3std3__419piecewise_constructE - _ZN39_INTERNAL_0e2fc45f_4_k_cu_a7a722d9_29544cuda3std3__45__cpo3endE)
_ZN39_INTERNAL_0e2fc45f_4_k_cu_a7a722d9_29544cuda3std3__45__cpo3endE:
	.zero		1
	.type		_ZN39_INTERNAL_0e2fc45f_4_k_cu_a7a722d9_29544cuda3std3__419piecewise_constructE,@object
	.size		_ZN39_INTERNAL_0e2fc45f_4_k_cu_a7a722d9_29544cuda3std3__419piecewise_constructE,(_ZN39_INTERNAL_0e2fc45f_4_k_cu_a7a722d9_29544cuda3std3__45__cpo4cendE - _ZN39_INTERNAL_0e2fc45f_4_k_cu_a7a722d9_29544cuda3std3__419piecewise_constructE)
_ZN39_INTERNAL_0e2fc45f_4_k_cu_a7a722d9_29544cuda3std3__419piecewise_constructE:
	.zero		1
	.type		_ZN39_INTERNAL_0e2fc45f_4_k_cu_a7a722d9_29544cuda3std3__45__cpo4cendE,@object
	.size		_ZN39_INTERNAL_0e2fc45f_4_k_cu_a7a722d9_29544cuda3std3__45__cpo4cendE,(_ZN39_INTERNAL_0e2fc45f_4_k_cu_a7a722d9_29544cuda3std6ranges3__45__cpo4swapE - _ZN39_INTERNAL_0e2fc45f_4_k_cu_a7a722d9_29544cuda3std3__45__cpo4cendE)
_ZN39_INTERNAL_0e2fc45f_4_k_cu_a7a722d9_29544cuda3std3__45__cpo4cendE:
	.zero		1
	.type		_ZN39_INTERNAL_0e2fc45f_4_k_cu_a7a722d9_29544cuda3std6ranges3__45__cpo4swapE,@object
	.size		_ZN39_INTERNAL_0e2fc45f_4_k_cu_a7a722d9_29544cuda3std6ranges3__45__cpo4swapE,(.L_9 - _ZN39_INTERNAL_0e2fc45f_4_k_cu_a7a722d9_29544cuda3std6ranges3__45__cpo4swapE)
_ZN39_INTERNAL_0e2fc45f_4_k_cu_a7a722d9_29544cuda3std6ranges3__45__cpo4swapE:
	.zero		1
.L_9:


//--------------------- .nv.constant0._ZN7cutlass13device_kernelINS_4fmha6kernel13FmhaKernelTmaINS1_10collective15FmhaMainloopTmaINS_6half_tEfN4cute5tupleIJNS7_1CILi64EEENS9_ILi128EEENS9_ILi96EEEEEENS4_12CausalFusionEJEEENS4_15FmhaFwdEpilogueIS6_fNS8_IJSA_SC_SB_EEEEEJEEEEEvNT_6ParamsE --------------------------
	.section	.nv.constant0._ZN7cutlass13device_kernelINS_4fmha6kernel13FmhaKernelTmaINS1_10collective15FmhaMainloopTmaINS_6half_tEfN4cute5tupleIJNS7_1CILi64EEENS9_ILi128EEENS9_ILi96EEEEEENS4_12CausalFusionEJEEENS4_15FmhaFwdEpilogueIS6_fNS8_IJSA_SC_SB_EEEEEJEEEEEvNT_6ParamsE,"a",@progbits
	.sectionflags	@""
	.align	4
.nv.constant0._ZN7cutlass13device_kernelINS_4fmha6kernel13FmhaKernelTmaINS1_10collective15FmhaMainloopTmaINS_6half_tEfN4cute5tupleIJNS7_1CILi64EEENS9_ILi128EEENS9_ILi96EEEEEENS4_12CausalFusionEJEEENS4_15FmhaFwdEpilogueIS6_fNS8_IJSA_SC_SB_EEEEEJEEEEEvNT_6ParamsE:
	.zero		2688


//--------------------- SYMBOLS --------------------------

	.type		.nv.reservedSmem.offset0,@object
	.size		.nv.reservedSmem.offset0,0x4
	.type		__assertfail,@function
